// auto-generated by cutlass_sweep.conv — config: {"arch": "sm_90", "cluster_m": 1, "cluster_n": 1, "conv_kind": "dgrad", "dtype": "bf16", "ndim": 3, "tile_k": 32, "tile_m": 128, "tile_n": 64}
#include "cutlass/cutlass.h"
#include "cute/tensor.hpp"
#include "cutlass/kernel_hardware_info.hpp"
#include "cutlass/conv/convolution.h"
#include "cutlass/conv/dispatch_policy.hpp"
#include "cutlass/conv/collective/collective_builder.hpp"
#include "cutlass/conv/kernel/conv_universal.hpp"
#include "cutlass/conv/device/conv_universal_adapter.hpp"
#include "cutlass/epilogue/collective/collective_builder.hpp"

using namespace cute;
using Elem = cutlass::bfloat16_t;
using Acc  = float;
using LayoutAB = cutlass::layout::TensorNDHWC;
using LayoutC  = cutlass::layout::TensorNDHWC;
constexpr auto ConvOp = cutlass::conv::Operator::kDgrad;
using TileShape    = Shape<_128, _64, Shape<_32>>;
using ClusterShape = Shape<_1, _1, _1>;

using CollectiveEpilogue = typename cutlass::epilogue::collective::CollectiveBuilder<
    cutlass::arch::Sm90, cutlass::arch::OpClassTensorOp,
    TileShape, ClusterShape,
    cutlass::epilogue::collective::EpilogueTileAuto,
    Acc, Acc,
    Elem, LayoutC, 128 / cutlass::sizeof_bits<Elem>::value,
    Elem, LayoutC, 128 / cutlass::sizeof_bits<Elem>::value,
    cutlass::epilogue::collective::EpilogueScheduleAuto
  >::CollectiveOp;

using CollectiveMainloop = typename cutlass::conv::collective::CollectiveBuilder<
    cutlass::arch::Sm90, cutlass::arch::OpClassTensorOp, ConvOp,
    Elem, LayoutAB, 128 / cutlass::sizeof_bits<Elem>::value,
    Elem, LayoutAB, 128 / cutlass::sizeof_bits<Elem>::value,
    Acc,
    TileShape, ClusterShape,
    cutlass::conv::collective::StageCountAutoCarveout<
        static_cast<int>(sizeof(typename CollectiveEpilogue::SharedStorage))>,
    cutlass::conv::collective::KernelScheduleAuto
  >::CollectiveOp;

using ProblemShape = cutlass::conv::ConvProblemShape<
    ConvOp, CollectiveMainloop::DispatchPolicy::NumSpatialDimensions>;
using ConvKernel = cutlass::conv::kernel::ConvUniversal<
    ProblemShape, CollectiveMainloop, CollectiveEpilogue>;
using Conv = cutlass::conv::device::ConvUniversalAdapter<ConvKernel>;

auto* _anchor = &cutlass::device_kernel<ConvKernel>;


// ===== COMPILED SASS (sm_90a) =====

	.target	sm_90a

	.elftype	@"ET_EXEC"


//--------------------- .note.nv.tkinfo           --------------------------
	.section	.note.nv.tkinfo,"",@"SHT_NOTE"
	.sectionflags	@"SHF_NOTE_NV_TKINFO"
	.tkinfo
        /*0018*/ 	.word	0x00000002
        /*0030*/ 	.string	""
        /*0030*/ 	.string	"ptxas"
        /*0030*/ 	.string	"Cuda compilation tools, release 13.0, V13.0.88"
        /*0030*/ 	.string	"Build cuda_13.0.r13.0/compiler.36424714_0"
        /*0030*/ 	.string	"-arch sm_90a -m 64 "



//--------------------- .note.nv.cuinfo           --------------------------
	.section	.note.nv.cuinfo,"",@"SHT_NOTE"
	.sectionflags	@"SHF_NOTE_NV_CUINFO"
        /*0018*/ 	.short	0x0002
        /*001a*/ 	.short	0x005a
        /*001c*/ 	.short	0x0082
	.zero		2


//--------------------- .nv.info                  --------------------------
	.section	.nv.info,"",@"SHT_CUDA_INFO"
	.align	4


	//----- nvinfo : EIATTR_REGCOUNT
	.align		4
        /*0000*/ 	.byte	0x04, 0x2f
        /*0002*/ 	.short	(.L_12 - .L_11)
	.align		4
.L_11:
        /*0004*/ 	.word	index@(_ZN7cutlass13device_kernelINS_4conv6kernel13ConvUniversalINS1_16ConvProblemShapeILNS1_8OperatorE1ELi3EEENS1_10collective14CollectiveConvINS1_46MainloopSm90TmaGmmaWarpSpecializedImplicitGemmILS5_1ELi18ELi3EN4cute5tupleIJNSA_1CILi1EEESD_SD_EEENS1_36KernelImplicitTmaWarpSpecializedSm90ELi1EEENSB_IJNSC_ILi128EEENSC_ILi64EEENSB_IJNSC_ILi32EEEEEEEEENS_10bfloat16_tESM_NSA_8TiledMMAINSA_8MMA_AtomIJNSA_4SM904GMMA27MMA_64x64x16_F32BF16BF16_SSILNSQ_5MajorE0ELSS_1ELNSQ_7ScaleInE1ELST_1EEEEEENSA_6LayoutISE_NSB_IJNSC_ILi0EEESX_SX_EEEEENSB_IJNSA_10UnderscoreES10_S10_EEEEENS7_6detail26Sm90ImplicitGemmTileTraitsINSA_20SM90_TMA_LOAD_IM2COLENSA_14ComposedLayoutINSA_7SwizzleILi2ELi4ELi3EEENSA_18smem_ptr_flag_bitsILi16EEENSW_INSB_IJNSB_IJNSC_ILi8EEENSC_ILi16EEEEEENSB_IJSJ_SD_EEENSB_IJSD_NSC_ILi18EEEEEEEEENSB_IJNSB_IJSJ_NSC_ILi256EEEEEENSB_IJSD_SX_EEENSB_IJSX_NSC_ILi4096EEEEEEEEEEEEEvEENS14_INSA_13SM90_TMA_LOADENS16_INS17_ILi3ELi4ELi3EEES1A_NSW_INSB_IJNSB_IJSI_SD_EEENSB_IJS1B_NSC_ILi4EEEEEES1G_EEENSB_IJS1K_NSB_IJSI_NSC_ILi512EEEEEENSB_IJSX_NSC_ILi2048EEEEEEEEEEEEEvEEEENS_8epilogue10collective6detail29Sm90TmaWarpSpecializedAdapterINS27_15DefaultEpilogueISM_NSB_IJNSB_IJllllEEESD_SX_EEES2C_NS26_6thread17LinearCombinationISM_Li1EffLNS2D_9ScaleType4KindE0ELNS_15FloatRoundStyleE2ESM_EENS_4gemm15EpilogueDefaultEEEEEvvEEEEvNT_6ParamsE)
        /*0008*/ 	.word	0x0000005a


	//----- nvinfo : EIATTR_FRAME_SIZE
	.align		4
.L_12:
        /*000c*/ 	.byte	0x04, 0x11
        /*000e*/ 	.short	(.L_14 - .L_13)
	.align		4
.L_13:
        /*0010*/ 	.word	index@(_ZN7cutlass13device_kernelINS_4conv6kernel13ConvUniversalINS1_16ConvProblemShapeILNS1_8OperatorE1ELi3EEENS1_10collective14CollectiveConvINS1_46MainloopSm90TmaGmmaWarpSpecializedImplicitGemmILS5_1ELi18ELi3EN4cute5tupleIJNSA_1CILi1EEESD_SD_EEENS1_36KernelImplicitTmaWarpSpecializedSm90ELi1EEENSB_IJNSC_ILi128EEENSC_ILi64EEENSB_IJNSC_ILi32EEEEEEEEENS_10bfloat16_tESM_NSA_8TiledMMAINSA_8MMA_AtomIJNSA_4SM904GMMA27MMA_64x64x16_F32BF16BF16_SSILNSQ_5MajorE0ELSS_1ELNSQ_7ScaleInE1ELST_1EEEEEENSA_6LayoutISE_NSB_IJNSC_ILi0EEESX_SX_EEEEENSB_IJNSA_10UnderscoreES10_S10_EEEEENS7_6detail26Sm90ImplicitGemmTileTraitsINSA_20SM90_TMA_LOAD_IM2COLENSA_14ComposedLayoutINSA_7SwizzleILi2ELi4ELi3EEENSA_18smem_ptr_flag_bitsILi16EEENSW_INSB_IJNSB_IJNSC_ILi8EEENSC_ILi16EEEEEENSB_IJSJ_SD_EEENSB_IJSD_NSC_ILi18EEEEEEEEENSB_IJNSB_IJSJ_NSC_ILi256EEEEEENSB_IJSD_SX_EEENSB_IJSX_NSC_ILi4096EEEEEEEEEEEEEvEENS14_INSA_13SM90_TMA_LOADENS16_INS17_ILi3ELi4ELi3EEES1A_NSW_INSB_IJNSB_IJSI_SD_EEENSB_IJS1B_NSC_ILi4EEEEEES1G_EEENSB_IJS1K_NSB_IJSI_NSC_ILi512EEEEEENSB_IJSX_NSC_ILi2048EEEEEEEEEEEEEvEEEENS_8epilogue10collective6detail29Sm90TmaWarpSpecializedAdapterINS27_15DefaultEpilogueISM_NSB_IJNSB_IJllllEEESD_SX_EEES2C_NS26_6thread17LinearCombinationISM_Li1EffLNS2D_9ScaleType4KindE0ELNS_15FloatRoundStyleE2ESM_EENS_4gemm15EpilogueDefaultEEEEEvvEEEEvNT_6ParamsE)
        /*0014*/ 	.word	0x00000000


	//----- nvinfo : EIATTR_MIN_STACK_SIZE
	.align		4
.L_14:
        /*0018*/ 	.byte	0x04, 0x12
        /*001a*/ 	.short	(.L_16 - .L_15)
	.align		4
.L_15:
        /*001c*/ 	.word	index@(_ZN7cutlass13device_kernelINS_4conv6kernel13ConvUniversalINS1_16ConvProblemShapeILNS1_8OperatorE1ELi3EEENS1_10collective14CollectiveConvINS1_46MainloopSm90TmaGmmaWarpSpecializedImplicitGemmILS5_1ELi18ELi3EN4cute5tupleIJNSA_1CILi1EEESD_SD_EEENS1_36KernelImplicitTmaWarpSpecializedSm90ELi1EEENSB_IJNSC_ILi128EEENSC_ILi64EEENSB_IJNSC_ILi32EEEEEEEEENS_10bfloat16_tESM_NSA_8TiledMMAINSA_8MMA_AtomIJNSA_4SM904GMMA27MMA_64x64x16_F32BF16BF16_SSILNSQ_5MajorE0ELSS_1ELNSQ_7ScaleInE1ELST_1EEEEEENSA_6LayoutISE_NSB_IJNSC_ILi0EEESX_SX_EEEEENSB_IJNSA_10UnderscoreES10_S10_EEEEENS7_6detail26Sm90ImplicitGemmTileTraitsINSA_20SM90_TMA_LOAD_IM2COLENSA_14ComposedLayoutINSA_7SwizzleILi2ELi4ELi3EEENSA_18smem_ptr_flag_bitsILi16EEENSW_INSB_IJNSB_IJNSC_ILi8EEENSC_ILi16EEEEEENSB_IJSJ_SD_EEENSB_IJSD_NSC_ILi18EEEEEEEEENSB_IJNSB_IJSJ_NSC_ILi256EEEEEENSB_IJSD_SX_EEENSB_IJSX_NSC_ILi4096EEEEEEEEEEEEEvEENS14_INSA_13SM90_TMA_LOADENS16_INS17_ILi3ELi4ELi3EEES1A_NSW_INSB_IJNSB_IJSI_SD_EEENSB_IJS1B_NSC_ILi4EEEEEES1G_EEENSB_IJS1K_NSB_IJSI_NSC_ILi512EEEEEENSB_IJSX_NSC_ILi2048EEEEEEEEEEEEEvEEEENS_8epilogue10collective6detail29Sm90TmaWarpSpecializedAdapterINS27_15DefaultEpilogueISM_NSB_IJNSB_IJllllEEESD_SX_EEES2C_NS26_6thread17LinearCombinationISM_Li1EffLNS2D_9ScaleType4KindE0ELNS_15FloatRoundStyleE2ESM_EENS_4gemm15EpilogueDefaultEEEEEvvEEEEvNT_6ParamsE)
        /*0020*/ 	.word	0x00000000
.L_16:


//--------------------- .nv.compat                --------------------------
	.section	.nv.compat,"",@"SHT_CUDA_COMPAT_INFO"
	.align	4
        /*0000*/ 	.byte	0x02, 0x09, 0x01, 0x00, 0x02, 0x02, 0x04, 0x00, 0x02, 0x05, 0x05, 0x00, 0x03, 0x07, 0x01, 0x01
        /*0010*/ 	.byte	0x02, 0x03, 0x01, 0x00, 0x02, 0x06, 0x01, 0x00, 0x04, 0x0b, 0x08, 0x00, 0x00, 0x00, 0x00, 0x00
        /*0020*/ 	.byte	0x00, 0x00, 0x00, 0x00


//--------------------- .nv.info._ZN7cutlass13device_kernelINS_4conv6kernel13ConvUniversalINS1_16ConvProblemShapeILNS1_8OperatorE1ELi3EEENS1_10collective14CollectiveConvINS1_46MainloopSm90TmaGmmaWarpSpecializedImplicitGemmILS5_1ELi18ELi3EN4cute5tupleIJNSA_1CILi1EEESD_SD_EEENS1_36KernelImplicitTmaWarpSpecializedSm90ELi1EEENSB_IJNSC_ILi128EEENSC_ILi64EEENSB_IJNSC_ILi32EEEEEEEEENS_10bfloat16_tESM_NSA_8TiledMMAINSA_8MMA_AtomIJNSA_4SM904GMMA27MMA_64x64x16_F32BF16BF16_SSILNSQ_5MajorE0ELSS_1ELNSQ_7ScaleInE1ELST_1EEEEEENSA_6LayoutISE_NSB_IJNSC_ILi0EEESX_SX_EEEEENSB_IJNSA_10UnderscoreES10_S10_EEEEENS7_6detail26Sm90ImplicitGemmTileTraitsINSA_20SM90_TMA_LOAD_IM2COLENSA_14ComposedLayoutINSA_7SwizzleILi2ELi4ELi3EEENSA_18smem_ptr_flag_bitsILi16EEENSW_INSB_IJNSB_IJNSC_ILi8EEENSC_ILi16EEEEEENSB_IJSJ_SD_EEENSB_IJSD_NSC_ILi18EEEEEEEEENSB_IJNSB_IJSJ_NSC_ILi256EEEEEENSB_IJSD_SX_EEENSB_IJSX_NSC_ILi4096EEEEEEEEEEEEEvEENS14_INSA_13SM90_TMA_LOADENS16_INS17_ILi3ELi4ELi3EEES1A_NSW_INSB_IJNSB_IJSI_SD_EEENSB_IJS1B_NSC_ILi4EEEEEES1G_EEENSB_IJS1K_NSB_IJSI_NSC_ILi512EEEEEENSB_IJSX_NSC_ILi2048EEEEEEEEEEEEEvEEEENS_8epilogue10collective6detail29Sm90TmaWarpSpecializedAdapterINS27_15DefaultEpilogueISM_NSB_IJNSB_IJllllEEESD_SX_EEES2C_NS26_6thread17LinearCombinationISM_Li1EffLNS2D_9ScaleType4KindE0ELNS_15FloatRoundStyleE2ESM_EENS_4gemm15EpilogueDefaultEEEEEvvEEEEvNT_6ParamsE --------------------------
	.section	.nv.info._ZN7cutlass13device_kernelINS_4conv6kernel13ConvUniversalINS1_16ConvProblemShapeILNS1_8OperatorE1ELi3EEENS1_10collective14CollectiveConvINS1_46MainloopSm90TmaGmmaWarpSpecializedImplicitGemmILS5_1ELi18ELi3EN4cute5tupleIJNSA_1CILi1EEESD_SD_EEENS1_36KernelImplicitTmaWarpSpecializedSm90ELi1EEENSB_IJNSC_ILi128EEENSC_ILi64EEENSB_IJNSC_ILi32EEEEEEEEENS_10bfloat16_tESM_NSA_8TiledMMAINSA_8MMA_AtomIJNSA_4SM904GMMA27MMA_64x64x16_F32BF16BF16_SSILNSQ_5MajorE0ELSS_1ELNSQ_7ScaleInE1ELST_1EEEEEENSA_6LayoutISE_NSB_IJNSC_ILi0EEESX_SX_EEEEENSB_IJNSA_10UnderscoreES10_S10_EEEEENS7_6detail26Sm90ImplicitGemmTileTraitsINSA_20SM90_TMA_LOAD_IM2COLENSA_14ComposedLayoutINSA_7SwizzleILi2ELi4ELi3EEENSA_18smem_ptr_flag_bitsILi16EEENSW_INSB_IJNSB_IJNSC_ILi8EEENSC_ILi16EEEEEENSB_IJSJ_SD_EEENSB_IJSD_NSC_ILi18EEEEEEEEENSB_IJNSB_IJSJ_NSC_ILi256EEEEEENSB_IJSD_SX_EEENSB_IJSX_NSC_ILi4096EEEEEEEEEEEEEvEENS14_INSA_13SM90_TMA_LOADENS16_INS17_ILi3ELi4ELi3EEES1A_NSW_INSB_IJNSB_IJSI_SD_EEENSB_IJS1B_NSC_ILi4EEEEEES1G_EEENSB_IJS1K_NSB_IJSI_NSC_ILi512EEEEEENSB_IJSX_NSC_ILi2048EEEEEEEEEEEEEvEEEENS_8epilogue10collective6detail29Sm90TmaWarpSpecializedAdapterINS27_15DefaultEpilogueISM_NSB_IJNSB_IJllllEEESD_SX_EEES2C_NS26_6thread17LinearCombinationISM_Li1EffLNS2D_9ScaleType4KindE0ELNS_15FloatRoundStyleE2ESM_EENS_4gemm15EpilogueDefaultEEEEEvvEEEEvNT_6ParamsE,"",@"SHT_CUDA_INFO"
	.sectionflags	@""
	.align	4


	//----- nvinfo : EIATTR_CUDA_API_VERSION
	.align		4
        /*0000*/ 	.byte	0x04, 0x37
        /*0002*/ 	.short	(.L_18 - .L_17)
.L_17:
        /*0004*/ 	.word	0x00000082


	//----- nvinfo : EIATTR_KPARAM_INFO
	.align		4
.L_18:
        /*0008*/ 	.byte	0x04, 0x17
        /*000a*/ 	.short	(.L_20 - .L_19)
.L_19:
        /*000c*/ 	.word	0x00000000
        /*0010*/ 	.short	0x0000
        /*0012*/ 	.short	0x0070
        /*0014*/ 	.byte	0x00, 0xf0, 0x01, 0x10


	//----- nvinfo : EIATTR_SPARSE_MMA_MASK
	.align		4
.L_20:
        /*0018*/ 	.byte	0x03, 0x50
        /*001a*/ 	.short	0x0000


	//----- nvinfo : EIATTR_MAXREG_COUNT
	.align		4
        /*001c*/ 	.byte	0x03, 0x1b
        /*001e*/ 	.short	0x00ff


	//----- nvinfo : EIATTR_NUM_BARRIERS
	.align		4
        /*0020*/ 	.byte	0x02, 0x4c
        /*0022*/ 	.byte	0x01
	.zero		1


	//----- nvinfo : EIATTR_MERCURY_ISA_VERSION
	.align		4
        /*0024*/ 	.byte	0x03, 0x5f
        /*0026*/ 	.short	0x0101


	//----- nvinfo : EIATTR_COOP_GROUP_MASK_REGIDS
	.align		4
        /*0028*/ 	.byte	0x04, 0x29
        /*002a*/ 	.short	(.L_22 - .L_21)


	//   ....[0]....
.L_21:
        /*002c*/ 	.word	0xffffffff


	//   ....[1]....
        /*0030*/ 	.word	0xffffffff


	//   ....[2]....
        /*0034*/ 	.word	0xffffffff


	//----- nvinfo : EIATTR_COOP_GROUP_INSTR_OFFSETS
	.align		4
.L_22:
        /*0038*/ 	.byte	0x04, 0x28
        /*003a*/ 	.short	(.L_24 - .L_23)


	//   ....[0]....
.L_23:
        /*003c*/ 	.word	0x00000060


	//   ....[1]....
        /*0040*/ 	.word	0x00000070


	//   ....[2]....
        /*0044*/ 	.word	0x00000130


	//----- nvinfo : EIATTR_MBARRIER_INSTR_OFFSETS
	.align		4
.L_24:
        /*0048*/ 	.byte	0x04, 0x39
        /*004a*/ 	.short	(.L_26 - .L_25)


	//   ....[0]....
.L_25:
        /*004c*/ 	.word	0x00000270
        /*0050*/ 	.word	0x000000ff
        /*0054*/ 	.word	0x00036000
        /*0058*/ 	.short	0x0100
        /*005a*/ 	.byte	0x08
	.zero		1


	//   ....[1]....
        /*005c*/ 	.word	0x00000280
        /*0060*/ 	.word	0x000000ff
        /*0064*/ 	.word	0x00036090
        /*0068*/ 	.short	0x0100
        /*006a*/ 	.byte	0x08
	.zero		1


	//   ....[2]....
        /*006c*/ 	.word	0x00000290
        /*0070*/ 	.word	0x000000ff
        /*0074*/ 	.word	0x00036008
        /*0078*/ 	.short	0x0100
        /*007a*/ 	.byte	0x08
	.zero		1


	//   ....[3]....
        /*007c*/ 	.word	0x000002a0
        /*0080*/ 	.word	0x000000ff
        /*0084*/ 	.word	0x00036098
        /*0088*/ 	.short	0x0100
        /*008a*/ 	.byte	0x08
	.zero		1


	//   ....[4]....
        /*008c*/ 	.word	0x000002b0
        /*0090*/ 	.word	0x000000ff
        /*0094*/ 	.word	0x00036010
        /*0098*/ 	.short	0x0100
        /*009a*/ 	.byte	0x08
	.zero		1


	//   ....[5]....
        /*009c*/ 	.word	0x000002c0
        /*00a0*/ 	.word	0x000000ff
        /*00a4*/ 	.word	0x000360a0
        /*00a8*/ 	.short	0x0100
        /*00aa*/ 	.byte	0x08
	.zero		1


	//   ....[6]....
        /*00ac*/ 	.word	0x000002d0
        /*00b0*/ 	.word	0x000000ff
        /*00b4*/ 	.word	0x00036018
        /*00b8*/ 	.short	0x0100
        /*00ba*/ 	.byte	0x08
	.zero		1


	//   ....[7]....
        /*00bc*/ 	.word	0x000002e0
        /*00c0*/ 	.word	0x000000ff
        /*00c4*/ 	.word	0x000360a8
        /*00c8*/ 	.short	0x0100
        /*00ca*/ 	.byte	0x08
	.zero		1


	//   ....[8]....
        /*00cc*/ 	.word	0x000002f0
        /*00d0*/ 	.word	0x000000ff
        /*00d4*/ 	.word	0x00036020
        /*00d8*/ 	.short	0x0100
        /*00da*/ 	.byte	0x08
	.zero		1


	//   ....[9]....
        /*00dc*/ 	.word	0x00000300
        /*00e0*/ 	.word	0x000000ff
        /*00e4*/ 	.word	0x000360b0
        /*00e8*/ 	.short	0x0100
        /*00ea*/ 	.byte	0x08
	.zero		1


	//   ....[10]....
        /*00ec*/ 	.word	0x00000310
        /*00f0*/ 	.word	0x000000ff
        /*00f4*/ 	.word	0x00036028
        /*00f8*/ 	.short	0x0100
        /*00fa*/ 	.byte	0x08
	.zero		1


	//   ....[11]....
        /*00fc*/ 	.word	0x00000320
        /*0100*/ 	.word	0x000000ff
        /*0104*/ 	.word	0x000360b8
        /*0108*/ 	.short	0x0100
        /*010a*/ 	.byte	0x08
	.zero		1


	//   ....[12]....
        /*010c*/ 	.word	0x00000330
        /*0110*/ 	.word	0x000000ff
        /*0114*/ 	.word	0x00036030
        /*0118*/ 	.short	0x0100
        /*011a*/ 	.byte	0x08
	.zero		1


	//   ....[13]....
        /*011c*/ 	.word	0x00000340
        /*0120*/ 	.word	0x000000ff
        /*0124*/ 	.word	0x000360c0
        /*0128*/ 	.short	0x0100
        /*012a*/ 	.byte	0x08
	.zero		1


	//   ....[14]....
        /*012c*/ 	.word	0x00000350
        /*0130*/ 	.word	0x000000ff
        /*0134*/ 	.word	0x00036038
        /*0138*/ 	.short	0x0100
        /*013a*/ 	.byte	0x08
	.zero		1


	//   ....[15]....
        /*013c*/ 	.word	0x00000360
        /*0140*/ 	.word	0x000000ff
        /*0144*/ 	.word	0x000360c8
        /*0148*/ 	.short	0x0100
        /*014a*/ 	.byte	0x08
	.zero		1


	//   ....[16]....
        /*014c*/ 	.word	0x00000370
        /*0150*/ 	.word	0x000000ff
        /*0154*/ 	.word	0x00036040
        /*0158*/ 	.short	0x0100
        /*015a*/ 	.byte	0x08
	.zero		1


	//   ....[17]....
        /*015c*/ 	.word	0x00000380
        /*0160*/ 	.word	0x000000ff
        /*0164*/ 	.word	0x000360d0
        /*0168*/ 	.short	0x0100
        /*016a*/ 	.byte	0x08
	.zero		1


	//   ....[18]....
        /*016c*/ 	.word	0x00000390
        /*0170*/ 	.word	0x000000ff
        /*0174*/ 	.word	0x00036048
        /*0178*/ 	.short	0x0100
        /*017a*/ 	.byte	0x08
	.zero		1


	//   ....[19]....
        /*017c*/ 	.word	0x000003a0
        /*0180*/ 	.word	0x000000ff
        /*0184*/ 	.word	0x000360d8
        /*0188*/ 	.short	0x0100
        /*018a*/ 	.byte	0x08
	.zero		1


	//   ....[20]....
        /*018c*/ 	.word	0x000003b0
        /*0190*/ 	.word	0x000000ff
        /*0194*/ 	.word	0x00036050
        /*0198*/ 	.short	0x0100
        /*019a*/ 	.byte	0x08
	.zero		1


	//   ....[21]....
        /*019c*/ 	.word	0x000003c0
        /*01a0*/ 	.word	0x000000ff
        /*01a4*/ 	.word	0x000360e0
        /*01a8*/ 	.short	0x0100
        /*01aa*/ 	.byte	0x08
	.zero		1


	//   ....[22]....
        /*01ac*/ 	.word	0x000003d0
        /*01b0*/ 	.word	0x000000ff
        /*01b4*/ 	.word	0x00036058
        /*01b8*/ 	.short	0x0100
        /*01ba*/ 	.byte	0x08
	.zero		1


	//   ....[23]....
        /*01bc*/ 	.word	0x000003e0
        /*01c0*/ 	.word	0x000000ff
        /*01c4*/ 	.word	0x000360e8
        /*01c8*/ 	.short	0x0100
        /*01ca*/ 	.byte	0x08
	.zero		1


	//   ....[24]....
        /*01cc*/ 	.word	0x000003f0
        /*01d0*/ 	.word	0x000000ff
        /*01d4*/ 	.word	0x00036060
        /*01d8*/ 	.short	0x0100
        /*01da*/ 	.byte	0x08
	.zero		1


	//   ....[25]....
        /*01dc*/ 	.word	0x00000400
        /*01e0*/ 	.word	0x000000ff
        /*01e4*/ 	.word	0x000360f0
        /*01e8*/ 	.short	0x0100
        /*01ea*/ 	.byte	0x08
	.zero		1


	//   ....[26]....
        /*01ec*/ 	.word	0x00000410
        /*01f0*/ 	.word	0x000000ff
        /*01f4*/ 	.word	0x00036068
        /*01f8*/ 	.short	0x0100
        /*01fa*/ 	.byte	0x08
	.zero		1


	//   ....[27]....
        /*01fc*/ 	.word	0x00000420
        /*0200*/ 	.word	0x000000ff
        /*0204*/ 	.word	0x000360f8
        /*0208*/ 	.short	0x0100
        /*020a*/ 	.byte	0x08
	.zero		1


	//   ....[28]....
        /*020c*/ 	.word	0x00000430
        /*0210*/ 	.word	0x000000ff
        /*0214*/ 	.word	0x00036070
        /*0218*/ 	.short	0x0100
        /*021a*/ 	.byte	0x08
	.zero		1


	//   ....[29]....
        /*021c*/ 	.word	0x00000440
        /*0220*/ 	.word	0x000000ff
        /*0224*/ 	.word	0x00036100
        /*0228*/ 	.short	0x0100
        /*022a*/ 	.byte	0x08
	.zero		1


	//   ....[30]....
        /*022c*/ 	.word	0x00000450
        /*0230*/ 	.word	0x000000ff
        /*0234*/ 	.word	0x00036078
        /*0238*/ 	.short	0x0100
        /*023a*/ 	.byte	0x08
	.zero		1


	//   ....[31]....
        /*023c*/ 	.word	0x00000460
        /*0240*/ 	.word	0x000000ff
        /*0244*/ 	.word	0x00036108
        /*0248*/ 	.short	0x0100
        /*024a*/ 	.byte	0x08
	.zero		1


	//   ....[32]....
        /*024c*/ 	.word	0x00000470
        /*0250*/ 	.word	0x000000ff
        /*0254*/ 	.word	0x00036080
        /*0258*/ 	.short	0x0100
        /*025a*/ 	.byte	0x08
	.zero		1


	//   ....[33]....
        /*025c*/ 	.word	0x00000480
        /*0260*/ 	.word	0x000000ff
        /*0264*/ 	.word	0x00036110
        /*0268*/ 	.short	0x0100
        /*026a*/ 	.byte	0x08
	.zero		1


	//   ....[34]....
        /*026c*/ 	.word	0x00000490
        /*0270*/ 	.word	0x000000ff
        /*0274*/ 	.word	0x00036088
        /*0278*/ 	.short	0x0100
        /*027a*/ 	.byte	0x08
	.zero		1


	//   ....[35]....
        /*027c*/ 	.word	0x000004a0
        /*0280*/ 	.word	0x000000ff
        /*0284*/ 	.word	0x00036118
        /*0288*/ 	.short	0x0100
        /*028a*/ 	.byte	0x08
	.zero		1


	//   ....[36]....
        /*028c*/ 	.word	0x00000b70
        /*0290*/ 	.word	0x00000005
        /*0294*/ 	.word	0x00036000
        /*0298*/ 	.short	0x010a
        /*029a*/ 	.byte	0x3f
	.zero		1


	//   ....[37]....
        /*029c*/ 	.word	0x00000ed0
        /*02a0*/ 	.word	0x00000006
        /*02a4*/ 	.word	0x00036000
        /*02a8*/ 	.short	0x010a
        /*02aa*/ 	.byte	0x3f
	.zero		1


	//   ....[38]....
        /*02ac*/ 	.word	0x000010d0
        /*02b0*/ 	.word	0x000000ff
        /*02b4*/ 	.word	0x00000000
        /*02b8*/ 	.short	0x0101
        /*02ba*/ 	.byte	0x06
	.zero		1


	//   ....[39]....
        /*02bc*/ 	.word	0x000012c0
        /*02c0*/ 	.word	0x00000003
        /*02c4*/ 	.word	0x00000000
        /*02c8*/ 	.short	0x0101
        /*02ca*/ 	.byte	0x3f
	.zero		1


	//   ....[40]....
        /*02cc*/ 	.word	0x000060b0
        /*02d0*/ 	.word	0x00000011
        /*02d4*/ 	.word	0x00036090
        /*02d8*/ 	.short	0x010a
        /*02da*/ 	.byte	0x3f
	.zero		1


	//   ....[41]....
        /*02dc*/ 	.word	0x000068a0
        /*02e0*/ 	.word	0x00000004
        /*02e4*/ 	.word	0x00000000
        /*02e8*/ 	.short	0x010a
        /*02ea*/ 	.byte	0x3f
	.zero		1


	//   ....[42]....
        /*02ec*/ 	.word	0x00006950
        /*02f0*/ 	.word	0x00000002
        /*02f4*/ 	.word	0x00000000
        /*02f8*/ 	.short	0x010a
        /*02fa*/ 	.byte	0x3f
	.zero		1


	//   ....[43]....
        /*02fc*/ 	.word	0x00006a00
        /*0300*/ 	.word	0x00000002
        /*0304*/ 	.word	0x00000000
        /*0308*/ 	.short	0x010a
        /*030a*/ 	.byte	0x3f
	.zero		1


	//   ....[44]....
        /*030c*/ 	.word	0x00006ab0
        /*0310*/ 	.word	0x00000002
        /*0314*/ 	.word	0x00000000
        /*0318*/ 	.short	0x010a
        /*031a*/ 	.byte	0x3f
	.zero		1


	//   ....[45]....
        /*031c*/ 	.word	0x00006b60
        /*0320*/ 	.word	0x00000002
        /*0324*/ 	.word	0x00000000
        /*0328*/ 	.short	0x010a
        /*032a*/ 	.byte	0x3f
	.zero		1


	//   ....[46]....
        /*032c*/ 	.word	0x00006c10
        /*0330*/ 	.word	0x00000002
        /*0334*/ 	.word	0x00000000
        /*0338*/ 	.short	0x010a
        /*033a*/ 	.byte	0x3f
	.zero		1


	//   ....[47]....
        /*033c*/ 	.word	0x00006cc0
        /*0340*/ 	.word	0x00000002
        /*0344*/ 	.word	0x00000000
        /*0348*/ 	.short	0x010a
        /*034a*/ 	.byte	0x3f
	.zero		1


	//   ....[48]....
        /*034c*/ 	.word	0x00006d70
        /*0350*/ 	.word	0x00000002
        /*0354*/ 	.word	0x00000000
        /*0358*/ 	.short	0x010a
        /*035a*/ 	.byte	0x3f
	.zero		1


	//   ....[49]....
        /*035c*/ 	.word	0x00006e20
        /*0360*/ 	.word	0x00000002
        /*0364*/ 	.word	0x00000000
        /*0368*/ 	.short	0x010a
        /*036a*/ 	.byte	0x3f
	.zero		1


	//   ....[50]....
        /*036c*/ 	.word	0x00006ed0
        /*0370*/ 	.word	0x00000002
        /*0374*/ 	.word	0x00000000
        /*0378*/ 	.short	0x010a
        /*037a*/ 	.byte	0x3f
	.zero		1


	//   ....[51]....
        /*037c*/ 	.word	0x00006f80
        /*0380*/ 	.word	0x00000002
        /*0384*/ 	.word	0x00000000
        /*0388*/ 	.short	0x010a
        /*038a*/ 	.byte	0x3f
	.zero		1


	//   ....[52]....
        /*038c*/ 	.word	0x00007030
        /*0390*/ 	.word	0x00000002
        /*0394*/ 	.word	0x00000000
        /*0398*/ 	.short	0x010a
        /*039a*/ 	.byte	0x3f
	.zero		1


	//   ....[53]....
        /*039c*/ 	.word	0x000070e0
        /*03a0*/ 	.word	0x00000002
        /*03a4*/ 	.word	0x00000000
        /*03a8*/ 	.short	0x010a
        /*03aa*/ 	.byte	0x3f
	.zero		1


	//   ....[54]....
        /*03ac*/ 	.word	0x00007190
        /*03b0*/ 	.word	0x00000002
        /*03b4*/ 	.word	0x00000000
        /*03b8*/ 	.short	0x010a
        /*03ba*/ 	.byte	0x3f
	.zero		1


	//   ....[55]....
        /*03bc*/ 	.word	0x00007240
        /*03c0*/ 	.word	0x00000002
        /*03c4*/ 	.word	0x00000000
        /*03c8*/ 	.short	0x010a
        /*03ca*/ 	.byte	0x3f
	.zero		1


	//   ....[56]....
        /*03cc*/ 	.word	0x000072f0
        /*03d0*/ 	.word	0x00000002
        /*03d4*/ 	.word	0x00000000
        /*03d8*/ 	.short	0x010a
        /*03da*/ 	.byte	0x3f
	.zero		1


	//   ....[57]....
        /*03dc*/ 	.word	0x000073a0
        /*03e0*/ 	.word	0x00000002
        /*03e4*/ 	.word	0x00000000
        /*03e8*/ 	.short	0x010a
        /*03ea*/ 	.byte	0x3f
	.zero		1


	//   ....[58]....
        /*03ec*/ 	.word	0x00007450
        /*03f0*/ 	.word	0x00000003
        /*03f4*/ 	.word	0x00000000
        /*03f8*/ 	.short	0x010a
        /*03fa*/ 	.byte	0x3f
	.zero		1


	//----- nvinfo : EIATTR_NUM_MBARRIERS
	.align		4
.L_26:
        /*03fc*/ 	.byte	0x03, 0x38
        /*03fe*/ 	.short	0x0024


	//----- nvinfo : EIATTR_EXIT_INSTR_OFFSETS
	.align		4
        /*0400*/ 	.byte	0x04, 0x1c
        /*0402*/ 	.short	(.L_28 - .L_27)


	//   ....[0]....
.L_27:
        /*0404*/ 	.word	0x000008a0


	//   ....[1]....
        /*0408*/ 	.word	0x00001410


	//   ....[2]....
        /*040c*/ 	.word	0x000047e0


	//   ....[3]....
        /*0410*/ 	.word	0x00004810


	//   ....[4]....
        /*0414*/ 	.word	0x00005e70


	//   ....[5]....
        /*0418*/ 	.word	0x00005ea0


	//   ....[6]....
        /*041c*/ 	.word	0x00005ec0


	//   ....[7]....
        /*0420*/ 	.word	0x00006790


	//   ....[8]....
        /*0424*/ 	.word	0x00007480


	//----- nvinfo : EIATTR_MAX_THREADS
	.align		4
.L_28:
        /*0428*/ 	.byte	0x04, 0x05
        /*042a*/ 	.short	(.L_30 - .L_29)
.L_29:
        /*042c*/ 	.word	0x00000100
        /*0430*/ 	.word	0x00000001
        /*0434*/ 	.word	0x00000001


	//----- nvinfo : EIATTR_CRS_STACK_SIZE
	.align		4
.L_30:
        /*0438*/ 	.byte	0x04, 0x1e
        /*043a*/ 	.short	(.L_32 - .L_31)
.L_31:
        /*043c*/ 	.word	0x00000000


	//----- nvinfo : EIATTR_CBANK_PARAM_SIZE
	.align		4
.L_32:
        /*0440*/ 	.byte	0x03, 0x19
        /*0442*/ 	.short	0x0470


	//----- nvinfo : EIATTR_PARAM_CBANK
	.align		4
        /*0444*/ 	.byte	0x04, 0x0a
        /*0446*/ 	.short	(.L_34 - .L_33)
	.align		4
.L_33:
        /*0448*/ 	.word	index@(.nv.constant0._ZN7cutlass13device_kernelINS_4conv6kernel13ConvUniversalINS1_16ConvProblemShapeILNS1_8OperatorE1ELi3EEENS1_10collective14CollectiveConvINS1_46MainloopSm90TmaGmmaWarpSpecializedImplicitGemmILS5_1ELi18ELi3EN4cute5tupleIJNSA_1CILi1EEESD_SD_EEENS1_36KernelImplicitTmaWarpSpecializedSm90ELi1EEENSB_IJNSC_ILi128EEENSC_ILi64EEENSB_IJNSC_ILi32EEEEEEEEENS_10bfloat16_tESM_NSA_8TiledMMAINSA_8MMA_AtomIJNSA_4SM904GMMA27MMA_64x64x16_F32BF16BF16_SSILNSQ_5MajorE0ELSS_1ELNSQ_7ScaleInE1ELST_1EEEEEENSA_6LayoutISE_NSB_IJNSC_ILi0EEESX_SX_EEEEENSB_IJNSA_10UnderscoreES10_S10_EEEEENS7_6detail26Sm90ImplicitGemmTileTraitsINSA_20SM90_TMA_LOAD_IM2COLENSA_14ComposedLayoutINSA_7SwizzleILi2ELi4ELi3EEENSA_18smem_ptr_flag_bitsILi16EEENSW_INSB_IJNSB_IJNSC_ILi8EEENSC_ILi16EEEEEENSB_IJSJ_SD_EEENSB_IJSD_NSC_ILi18EEEEEEEEENSB_IJNSB_IJSJ_NSC_ILi256EEEEEENSB_IJSD_SX_EEENSB_IJSX_NSC_ILi4096EEEEEEEEEEEEEvEENS14_INSA_13SM90_TMA_LOADENS16_INS17_ILi3ELi4ELi3EEES1A_NSW_INSB_IJNSB_IJSI_SD_EEENSB_IJS1B_NSC_ILi4EEEEEES1G_EEENSB_IJS1K_NSB_IJSI_NSC_ILi512EEEEEENSB_IJSX_NSC_ILi2048EEEEEEEEEEEEEvEEEENS_8epilogue10collective6detail29Sm90TmaWarpSpecializedAdapterINS27_15DefaultEpilogueISM_NSB_IJNSB_IJllllEEESD_SX_EEES2C_NS26_6thread17LinearCombinationISM_Li1EffLNS2D_9ScaleType4KindE0ELNS_15FloatRoundStyleE2ESM_EENS_4gemm15EpilogueDefaultEEEEEvvEEEEvNT_6ParamsE)
        /*044c*/ 	.short	0x0210
        /*044e*/ 	.short	0x0470


	//----- nvinfo : EIATTR_SW_WAR
	.align		4
.L_34:
        /*0450*/ 	.byte	0x04, 0x36
        /*0452*/ 	.short	(.L_36 - .L_35)
.L_35:
        /*0454*/ 	.word	0x00000008
.L_36:


//--------------------- .nv.callgraph             --------------------------
	.section	.nv.callgraph,"",@"SHT_CUDA_CALLGRAPH"
	.align	4
	.sectionentsize	8
	.align		4
        /*0000*/ 	.word	0x00000000
	.align		4
        /*0004*/ 	.word	0xffffffff
	.align		4
        /*0008*/ 	.word	0x00000000
	.align		4
        /*000c*/ 	.word	0xfffffffe
	.align		4
        /*0010*/ 	.word	0x00000000
	.align		4
        /*0014*/ 	.word	0xfffffffd
	.align		4
        /*0018*/ 	.word	0x00000000
	.align		4
        /*001c*/ 	.word	0xfffffffc


//--------------------- .nv.constant4             --------------------------
	.section	.nv.constant4,"a",@progbits
	.align	8
	.align		8
.nv.constant4:
        /*0000*/ 	.dword	_ZN39_INTERNAL_c31396b2_4_k_cu_0ae4432b_24934cuda3std3__45__cpo5beginE
	.align		8
        /*0008*/ 	.dword	_ZN39_INTERNAL_c31396b2_4_k_cu_0ae4432b_24934cuda3std3__45__cpo3endE
	.align		8
        /*0010*/ 	.dword	_ZN39_INTERNAL_c31396b2_4_k_cu_0ae4432b_24934cuda3std3__45__cpo6cbeginE
	.align		8
        /*0018*/ 	.dword	_ZN39_INTERNAL_c31396b2_4_k_cu_0ae4432b_24934cuda3std3__45__cpo4cendE
	.align		8
        /*0020*/ 	.dword	_ZN39_INTERNAL_c31396b2_4_k_cu_0ae4432b_24934cuda3std3__441_GLOBAL__N__c31396b2_4_k_cu_0ae4432b_24936ignoreE
	.align		8
        /*0028*/ 	.dword	_ZN39_INTERNAL_c31396b2_4_k_cu_0ae4432b_24934cuda3std3__419piecewise_constructE
	.align		8
        /*0030*/ 	.dword	_ZN39_INTERNAL_c31396b2_4_k_cu_0ae4432b_24934cuda3std3__48in_placeE
	.align		8
        /*0038*/ 	.dword	_ZN39_INTERNAL_c31396b2_4_k_cu_0ae4432b_24934cuda3std6ranges3__45__cpo4swapE
	.align		8
        /*0040*/ 	.dword	_ZN39_INTERNAL_c31396b2_4_k_cu_0ae4432b_24934cuda3std6ranges3__45__cpo9iter_moveE
	.align		8
        /*0048*/ 	.dword	_ZN39_INTERNAL_c31396b2_4_k_cu_0ae4432b_24934cute7productE
	.align		8
        /*0050*/ 	.dword	_ZN39_INTERNAL_c31396b2_4_k_cu_0ae4432b_24934cute1_E


//--------------------- .text._ZN7cutlass13device_kernelINS_4conv6kernel13ConvUniversalINS1_16ConvProblemShapeILNS1_8OperatorE1ELi3EEENS1_10collective14CollectiveConvINS1_46MainloopSm90TmaGmmaWarpSpecializedImplicitGemmILS5_1ELi18ELi3EN4cute5tupleIJNSA_1CILi1EEESD_SD_EEENS1_36KernelImplicitTmaWarpSpecializedSm90ELi1EEENSB_IJNSC_ILi128EEENSC_ILi64EEENSB_IJNSC_ILi32EEEEEEEEENS_10bfloat16_tESM_NSA_8TiledMMAINSA_8MMA_AtomIJNSA_4SM904GMMA27MMA_64x64x16_F32BF16BF16_SSILNSQ_5MajorE0ELSS_1ELNSQ_7ScaleInE1ELST_1EEEEEENSA_6LayoutISE_NSB_IJNSC_ILi0EEESX_SX_EEEEENSB_IJNSA_10UnderscoreES10_S10_EEEEENS7_6detail26Sm90ImplicitGemmTileTraitsINSA_20SM90_TMA_LOAD_IM2COLENSA_14ComposedLayoutINSA_7SwizzleILi2ELi4ELi3EEENSA_18smem_ptr_flag_bitsILi16EEENSW_INSB_IJNSB_IJNSC_ILi8EEENSC_ILi16EEEEEENSB_IJSJ_SD_EEENSB_IJSD_NSC_ILi18EEEEEEEEENSB_IJNSB_IJSJ_NSC_ILi256EEEEEENSB_IJSD_SX_EEENSB_IJSX_NSC_ILi4096EEEEEEEEEEEEEvEENS14_INSA_13SM90_TMA_LOADENS16_INS17_ILi3ELi4ELi3EEES1A_NSW_INSB_IJNSB_IJSI_SD_EEENSB_IJS1B_NSC_ILi4EEEEEES1G_EEENSB_IJS1K_NSB_IJSI_NSC_ILi512EEEEEENSB_IJSX_NSC_ILi2048EEEEEEEEEEEEEvEEEENS_8epilogue10collective6detail29Sm90TmaWarpSpecializedAdapterINS27_15DefaultEpilogueISM_NSB_IJNSB_IJllllEEESD_SX_EEES2C_NS26_6thread17LinearCombinationISM_Li1EffLNS2D_9ScaleType4KindE0ELNS_15FloatRoundStyleE2ESM_EENS_4gemm15EpilogueDefaultEEEEEvvEEEEvNT_6ParamsE --------------------------
	.section	.text._ZN7cutlass13device_kernelINS_4conv6kernel13ConvUniversalINS1_16ConvProblemShapeILNS1_8OperatorE1ELi3EEENS1_10collective14CollectiveConvINS1_46MainloopSm90TmaGmmaWarpSpecializedImplicitGemmILS5_1ELi18ELi3EN4cute5tupleIJNSA_1CILi1EEESD_SD_EEENS1_36KernelImplicitTmaWarpSpecializedSm90ELi1EEENSB_IJNSC_ILi128EEENSC_ILi64EEENSB_IJNSC_ILi32EEEEEEEEENS_10bfloat16_tESM_NSA_8TiledMMAINSA_8MMA_AtomIJNSA_4SM904GMMA27MMA_64x64x16_F32BF16BF16_SSILNSQ_5MajorE0ELSS_1ELNSQ_7ScaleInE1ELST_1EEEEEENSA_6LayoutISE_NSB_IJNSC_ILi0EEESX_SX_EEEEENSB_IJNSA_10UnderscoreES10_S10_EEEEENS7_6detail26Sm90ImplicitGemmTileTraitsINSA_20SM90_TMA_LOAD_IM2COLENSA_14ComposedLayoutINSA_7SwizzleILi2ELi4ELi3EEENSA_18smem_ptr_flag_bitsILi16EEENSW_INSB_IJNSB_IJNSC_ILi8EEENSC_ILi16EEEEEENSB_IJSJ_SD_EEENSB_IJSD_NSC_ILi18EEEEEEEEENSB_IJNSB_IJSJ_NSC_ILi256EEEEEENSB_IJSD_SX_EEENSB_IJSX_NSC_ILi4096EEEEEEEEEEEEEvEENS14_INSA_13SM90_TMA_LOADENS16_INS17_ILi3ELi4ELi3EEES1A_NSW_INSB_IJNSB_IJSI_SD_EEENSB_IJS1B_NSC_ILi4EEEEEES1G_EEENSB_IJS1K_NSB_IJSI_NSC_ILi512EEEEEENSB_IJSX_NSC_ILi2048EEEEEEEEEEEEEvEEEENS_8epilogue10collective6detail29Sm90TmaWarpSpecializedAdapterINS27_15DefaultEpilogueISM_NSB_IJNSB_IJllllEEESD_SX_EEES2C_NS26_6thread17LinearCombinationISM_Li1EffLNS2D_9ScaleType4KindE0ELNS_15FloatRoundStyleE2ESM_EENS_4gemm15EpilogueDefaultEEEEEvvEEEEvNT_6ParamsE,"ax",@progbits
	.align	128
.text._ZN7cutlass13device_kernelINS_4conv6kernel13ConvUniversalINS1_16ConvProblemShapeILNS1_8OperatorE1ELi3EEENS1_10collective14CollectiveConvINS1_46MainloopSm90TmaGmmaWarpSpecializedImplicitGemmILS5_1ELi18ELi3EN4cute5tupleIJNSA_1CILi1EEESD_SD_EEENS1_36KernelImplicitTmaWarpSpecializedSm90ELi1EEENSB_IJNSC_ILi128EEENSC_ILi64EEENSB_IJNSC_ILi32EEEEEEEEENS_10bfloat16_tESM_NSA_8TiledMMAINSA_8MMA_AtomIJNSA_4SM904GMMA27MMA_64x64x16_F32BF16BF16_SSILNSQ_5MajorE0ELSS_1ELNSQ_7ScaleInE1ELST_1EEEEEENSA_6LayoutISE_NSB_IJNSC_ILi0EEESX_SX_EEEEENSB_IJNSA_10UnderscoreES10_S10_EEEEENS7_6detail26Sm90ImplicitGemmTileTraitsINSA_20SM90_TMA_LOAD_IM2COLENSA_14ComposedLayoutINSA_7SwizzleILi2ELi4ELi3EEENSA_18smem_ptr_flag_bitsILi16EEENSW_INSB_IJNSB_IJNSC_ILi8EEENSC_ILi16EEEEEENSB_IJSJ_SD_EEENSB_IJSD_NSC_ILi18EEEEEEEEENSB_IJNSB_IJSJ_NSC_ILi256EEEEEENSB_IJSD_SX_EEENSB_IJSX_NSC_ILi4096EEEEEEEEEEEEEvEENS14_INSA_13SM90_TMA_LOADENS16_INS17_ILi3ELi4ELi3EEES1A_NSW_INSB_IJNSB_IJSI_SD_EEENSB_IJS1B_NSC_ILi4EEEEEES1G_EEENSB_IJS1K_NSB_IJSI_NSC_ILi512EEEEEENSB_IJSX_NSC_ILi2048EEEEEEEEEEEEEvEEEENS_8epilogue10collective6detail29Sm90TmaWarpSpecializedAdapterINS27_15DefaultEpilogueISM_NSB_IJNSB_IJllllEEESD_SX_EEES2C_NS26_6thread17LinearCombinationISM_Li1EffLNS2D_9ScaleType4KindE0ELNS_15FloatRoundStyleE2ESM_EENS_4gemm15EpilogueDefaultEEEEEvvEEEEvNT_6ParamsE:
        .type           _ZN7cutlass13device_kernelINS_4conv6kernel13ConvUniversalINS1_16ConvProblemShapeILNS1_8OperatorE1ELi3EEENS1_10collective14CollectiveConvINS1_46MainloopSm90TmaGmmaWarpSpecializedImplicitGemmILS5_1ELi18ELi3EN4cute5tupleIJNSA_1CILi1EEESD_SD_EEENS1_36KernelImplicitTmaWarpSpecializedSm90ELi1EEENSB_IJNSC_ILi128EEENSC_ILi64EEENSB_IJNSC_ILi32EEEEEEEEENS_10bfloat16_tESM_NSA_8TiledMMAINSA_8MMA_AtomIJNSA_4SM904GMMA27MMA_64x64x16_F32BF16BF16_SSILNSQ_5MajorE0ELSS_1ELNSQ_7ScaleInE1ELST_1EEEEEENSA_6LayoutISE_NSB_IJNSC_ILi0EEESX_SX_EEEEENSB_IJNSA_10UnderscoreES10_S10_EEEEENS7_6detail26Sm90ImplicitGemmTileTraitsINSA_20SM90_TMA_LOAD_IM2COLENSA_14ComposedLayoutINSA_7SwizzleILi2ELi4ELi3EEENSA_18smem_ptr_flag_bitsILi16EEENSW_INSB_IJNSB_IJNSC_ILi8EEENSC_ILi16EEEEEENSB_IJSJ_SD_EEENSB_IJSD_NSC_ILi18EEEEEEEEENSB_IJNSB_IJSJ_NSC_ILi256EEEEEENSB_IJSD_SX_EEENSB_IJSX_NSC_ILi4096EEEEEEEEEEEEEvEENS14_INSA_13SM90_TMA_LOADENS16_INS17_ILi3ELi4ELi3EEES1A_NSW_INSB_IJNSB_IJSI_SD_EEENSB_IJS1B_NSC_ILi4EEEEEES1G_EEENSB_IJS1K_NSB_IJSI_NSC_ILi512EEEEEENSB_IJSX_NSC_ILi2048EEEEEEEEEEEEEvEEEENS_8epilogue10collective6detail29Sm90TmaWarpSpecializedAdapterINS27_15DefaultEpilogueISM_NSB_IJNSB_IJllllEEESD_SX_EEES2C_NS26_6thread17LinearCombinationISM_Li1EffLNS2D_9ScaleType4KindE0ELNS_15FloatRoundStyleE2ESM_EENS_4gemm15EpilogueDefaultEEEEEvvEEEEvNT_6ParamsE,@function
        .size           _ZN7cutlass13device_kernelINS_4conv6kernel13ConvUniversalINS1_16ConvProblemShapeILNS1_8OperatorE1ELi3EEENS1_10collective14CollectiveConvINS1_46MainloopSm90TmaGmmaWarpSpecializedImplicitGemmILS5_1ELi18ELi3EN4cute5tupleIJNSA_1CILi1EEESD_SD_EEENS1_36KernelImplicitTmaWarpSpecializedSm90ELi1EEENSB_IJNSC_ILi128EEENSC_ILi64EEENSB_IJNSC_ILi32EEEEEEEEENS_10bfloat16_tESM_NSA_8TiledMMAINSA_8MMA_AtomIJNSA_4SM904GMMA27MMA_64x64x16_F32BF16BF16_SSILNSQ_5MajorE0ELSS_1ELNSQ_7ScaleInE1ELST_1EEEEEENSA_6LayoutISE_NSB_IJNSC_ILi0EEESX_SX_EEEEENSB_IJNSA_10UnderscoreES10_S10_EEEEENS7_6detail26Sm90ImplicitGemmTileTraitsINSA_20SM90_TMA_LOAD_IM2COLENSA_14ComposedLayoutINSA_7SwizzleILi2ELi4ELi3EEENSA_18smem_ptr_flag_bitsILi16EEENSW_INSB_IJNSB_IJNSC_ILi8EEENSC_ILi16EEEEEENSB_IJSJ_SD_EEENSB_IJSD_NSC_ILi18EEEEEEEEENSB_IJNSB_IJSJ_NSC_ILi256EEEEEENSB_IJSD_SX_EEENSB_IJSX_NSC_ILi4096EEEEEEEEEEEEEvEENS14_INSA_13SM90_TMA_LOADENS16_INS17_ILi3ELi4ELi3EEES1A_NSW_INSB_IJNSB_IJSI_SD_EEENSB_IJS1B_NSC_ILi4EEEEEES1G_EEENSB_IJS1K_NSB_IJSI_NSC_ILi512EEEEEENSB_IJSX_NSC_ILi2048EEEEEEEEEEEEEvEEEENS_8epilogue10collective6detail29Sm90TmaWarpSpecializedAdapterINS27_15DefaultEpilogueISM_NSB_IJNSB_IJllllEEESD_SX_EEES2C_NS26_6thread17LinearCombinationISM_Li1EffLNS2D_9ScaleType4KindE0ELNS_15FloatRoundStyleE2ESM_EENS_4gemm15EpilogueDefaultEEEEEvvEEEEvNT_6ParamsE,(.L_x_170 - _ZN7cutlass13device_kernelINS_4conv6kernel13ConvUniversalINS1_16ConvProblemShapeILNS1_8OperatorE1ELi3EEENS1_10collective14CollectiveConvINS1_46MainloopSm90TmaGmmaWarpSpecializedImplicitGemmILS5_1ELi18ELi3EN4cute5tupleIJNSA_1CILi1EEESD_SD_EEENS1_36KernelImplicitTmaWarpSpecializedSm90ELi1EEENSB_IJNSC_ILi128EEENSC_ILi64EEENSB_IJNSC_ILi32EEEEEEEEENS_10bfloat16_tESM_NSA_8TiledMMAINSA_8MMA_AtomIJNSA_4SM904GMMA27MMA_64x64x16_F32BF16BF16_SSILNSQ_5MajorE0ELSS_1ELNSQ_7ScaleInE1ELST_1EEEEEENSA_6LayoutISE_NSB_IJNSC_ILi0EEESX_SX_EEEEENSB_IJNSA_10UnderscoreES10_S10_EEEEENS7_6detail26Sm90ImplicitGemmTileTraitsINSA_20SM90_TMA_LOAD_IM2COLENSA_14ComposedLayoutINSA_7SwizzleILi2ELi4ELi3EEENSA_18smem_ptr_flag_bitsILi16EEENSW_INSB_IJNSB_IJNSC_ILi8EEENSC_ILi16EEEEEENSB_IJSJ_SD_EEENSB_IJSD_NSC_ILi18EEEEEEEEENSB_IJNSB_IJSJ_NSC_ILi256EEEEEENSB_IJSD_SX_EEENSB_IJSX_NSC_ILi4096EEEEEEEEEEEEEvEENS14_INSA_13SM90_TMA_LOADENS16_INS17_ILi3ELi4ELi3EEES1A_NSW_INSB_IJNSB_IJSI_SD_EEENSB_IJS1B_NSC_ILi4EEEEEES1G_EEENSB_IJS1K_NSB_IJSI_NSC_ILi512EEEEEENSB_IJSX_NSC_ILi2048EEEEEEEEEEEEEvEEEENS_8epilogue10collective6detail29Sm90TmaWarpSpecializedAdapterINS27_15DefaultEpilogueISM_NSB_IJNSB_IJllllEEESD_SX_EEES2C_NS26_6thread17LinearCombinationISM_Li1EffLNS2D_9ScaleType4KindE0ELNS_15FloatRoundStyleE2ESM_EENS_4gemm15EpilogueDefaultEEEEEvvEEEEvNT_6ParamsE)
        .other          _ZN7cutlass13device_kernelINS_4conv6kernel13ConvUniversalINS1_16ConvProblemShapeILNS1_8OperatorE1ELi3EEENS1_10collective14CollectiveConvINS1_46MainloopSm90TmaGmmaWarpSpecializedImplicitGemmILS5_1ELi18ELi3EN4cute5tupleIJNSA_1CILi1EEESD_SD_EEENS1_36KernelImplicitTmaWarpSpecializedSm90ELi1EEENSB_IJNSC_ILi128EEENSC_ILi64EEENSB_IJNSC_ILi32EEEEEEEEENS_10bfloat16_tESM_NSA_8TiledMMAINSA_8MMA_AtomIJNSA_4SM904GMMA27MMA_64x64x16_F32BF16BF16_SSILNSQ_5MajorE0ELSS_1ELNSQ_7ScaleInE1ELST_1EEEEEENSA_6LayoutISE_NSB_IJNSC_ILi0EEESX_SX_EEEEENSB_IJNSA_10UnderscoreES10_S10_EEEEENS7_6detail26Sm90ImplicitGemmTileTraitsINSA_20SM90_TMA_LOAD_IM2COLENSA_14ComposedLayoutINSA_7SwizzleILi2ELi4ELi3EEENSA_18smem_ptr_flag_bitsILi16EEENSW_INSB_IJNSB_IJNSC_ILi8EEENSC_ILi16EEEEEENSB_IJSJ_SD_EEENSB_IJSD_NSC_ILi18EEEEEEEEENSB_IJNSB_IJSJ_NSC_ILi256EEEEEENSB_IJSD_SX_EEENSB_IJSX_NSC_ILi4096EEEEEEEEEEEEEvEENS14_INSA_13SM90_TMA_LOADENS16_INS17_ILi3ELi4ELi3EEES1A_NSW_INSB_IJNSB_IJSI_SD_EEENSB_IJS1B_NSC_ILi4EEEEEES1G_EEENSB_IJS1K_NSB_IJSI_NSC_ILi512EEEEEENSB_IJSX_NSC_ILi2048EEEEEEEEEEEEEvEEEENS_8epilogue10collective6detail29Sm90TmaWarpSpecializedAdapterINS27_15DefaultEpilogueISM_NSB_IJNSB_IJllllEEESD_SX_EEES2C_NS26_6thread17LinearCombinationISM_Li1EffLNS2D_9ScaleType4KindE0ELNS_15FloatRoundStyleE2ESM_EENS_4gemm15EpilogueDefaultEEEEEvvEEEEvNT_6ParamsE,@"STO_CUDA_ENTRY STV_DEFAULT"
_ZN7cutlass13device_kernelINS_4conv6kernel13ConvUniversalINS1_16ConvProblemShapeILNS1_8OperatorE1ELi3EEENS1_10collective14CollectiveConvINS1_46MainloopSm90TmaGmmaWarpSpecializedImplicitGemmILS5_1ELi18ELi3EN4cute5tupleIJNSA_1CILi1EEESD_SD_EEENS1_36KernelImplicitTmaWarpSpecializedSm90ELi1EEENSB_IJNSC_ILi128EEENSC_ILi64EEENSB_IJNSC_ILi32EEEEEEEEENS_10bfloat16_tESM_NSA_8TiledMMAINSA_8MMA_AtomIJNSA_4SM904GMMA27MMA_64x64x16_F32BF16BF16_SSILNSQ_5MajorE0ELSS_1ELNSQ_7ScaleInE1ELST_1EEEEEENSA_6LayoutISE_NSB_IJNSC_ILi0EEESX_SX_EEEEENSB_IJNSA_10UnderscoreES10_S10_EEEEENS7_6detail26Sm90ImplicitGemmTileTraitsINSA_20SM90_TMA_LOAD_IM2COLENSA_14ComposedLayoutINSA_7SwizzleILi2ELi4ELi3EEENSA_18smem_ptr_flag_bitsILi16EEENSW_INSB_IJNSB_IJNSC_ILi8EEENSC_ILi16EEEEEENSB_IJSJ_SD_EEENSB_IJSD_NSC_ILi18EEEEEEEEENSB_IJNSB_IJSJ_NSC_ILi256EEEEEENSB_IJSD_SX_EEENSB_IJSX_NSC_ILi4096EEEEEEEEEEEEEvEENS14_INSA_13SM90_TMA_LOADENS16_INS17_ILi3ELi4ELi3EEES1A_NSW_INSB_IJNSB_IJSI_SD_EEENSB_IJS1B_NSC_ILi4EEEEEES1G_EEENSB_IJS1K_NSB_IJSI_NSC_ILi512EEEEEENSB_IJSX_NSC_ILi2048EEEEEEEEEEEEEvEEEENS_8epilogue10collective6detail29Sm90TmaWarpSpecializedAdapterINS27_15DefaultEpilogueISM_NSB_IJNSB_IJllllEEESD_SX_EEES2C_NS26_6thread17LinearCombinationISM_Li1EffLNS2D_9ScaleType4KindE0ELNS_15FloatRoundStyleE2ESM_EENS_4gemm15EpilogueDefaultEEEEEvvEEEEvNT_6ParamsE:
[----:B------:R-:W-:Y:S01]  /*0000*/  LDC R1, c[0x0][0x28] ;  /* 0x00000a00ff017b82 */ /* 0x000fe20000000800 */
[----:B------:R-:W0:Y:S01]  /*0010*/  S2R R8, SR_TID.X ;  /* 0x0000000000087919 */ /* 0x000e220000002100 */
[----:B------:R-:W-:Y:S01]  /*0020*/  ELECT P0, URZ, PT ;  /* 0x00000000003f782f */ /* 0x000fe20003800000 */
[----:B------:R-:W-:Y:S01]  /*0030*/  BSSY B0, `(.L_x_0) ;  /* 0x000000f000007945 */ /* 0x000fe20003800000 */
[--C-:B0-----:R-:W-:Y:S02]  /*0040*/  SHF.R.U32.HI R0, RZ, 0x5, R8.reuse ;  /* 0x00000005ff007819 */ /* 0x101fe40000011608 */
[----:B------:R-:W-:-:S03]  /*0050*/  SHF.R.U32.HI R3, RZ, 0x7, R8 ;  /* 0x00000007ff037819 */ /* 0x000fc60000011608 */
[----:B------:R-:W0:Y:S04]  /*0060*/  SHFL.IDX PT, R2, R0, RZ, 0x1f ;  /* 0x00001fff00027589 */ /* 0x000e2800000e0000 */
[----:B------:R1:W2:Y:S01]  /*0070*/  SHFL.IDX PT, R7, R3, RZ, 0x1f ;  /* 0x00001fff03077589 */ /* 0x0002a200000e0000 */
[----:B0-----:R-:W-:-:S13]  /*0080*/  ISETP.NE.OR P0, PT, R2, RZ, !P0 ;  /* 0x000000ff0200720c */ /* 0x001fda0004705670 */
[----:B-12---:R-:W-:Y:S05]  /*0090*/  @P0 BRA `(.L_x_1) ;  /* 0x0000000000200947 */ /* 0x006fea0003800000 */
[----:B------:R-:W-:Y:S02]  /*00a0*/  ULDC.64 UR4, c[0x0][0x198] ;  /* 0x0000660000047ab9 */ /* 0x000fe40000000a00 */
[----:B------:R-:W-:Y:S02]  /*00b0*/  UIADD3 UR6, UP0, UR4, 0xf0, URZ ;  /* 0x000000f004067890 */ /* 0x000fe4000ff1e03f */
[----:B------:R-:W-:Y:S02]  /*00c0*/  UIADD3 UR4, UP1, UR4, 0x270, URZ ;  /* 0x0000027004047890 */ /* 0x000fe4000ff3e03f */
[----:B------:R-:W-:Y:S02]  /*00d0*/  UIADD3.X UR7, URZ, UR5, URZ, UP0, !UPT ;  /* 0x000000053f077290 */ /* 0x000fe400087fe43f */
[----:B------:R-:W-:-:S07]  /*00e0*/  UIADD3.X UR5, URZ, UR5, URZ, UP1, !UPT ;  /* 0x000000053f057290 */ /* 0x000fce0008ffe43f */
[----:B------:R0:W-:Y:S02]  /*00f0*/  UTMACCTL.PF [UR6] ;  /* 0x00000000060079b9 */ /* 0x0001e40008040000 */
[----:B------:R0:W-:Y:S02]  /*0100*/  UTMACCTL.PF [UR4] ;  /* 0x00000000040079b9 */ /* 0x0001e40008040000 */
[----:B0-----:R-:W-:Y:S01]  /*0110*/  NOP ;  /* 0x0000000000007918 */ /* 0x001fe20000000000 */
.L_x_1:
[----:B------:R-:W-:Y:S05]  /*0120*/  BSYNC B0 ;  /* 0x0000000000007941 */ /* 0x000fea0003800000 */
.L_x_0:
[----:B------:R-:W0:Y:S01]  /*0130*/  SHFL.IDX PT, R0, R0, RZ, 0x1f ;  /* 0x00001fff00007589 */ /* 0x000e2200000e0000 */
[----:B------:R-:W-:-:S04]  /*0140*/  SHF.R.S32.HI R3, RZ, 0x1f, R2 ;  /* 0x0000001fff037819 */ /* 0x000fc80000011402 */
[----:B------:R-:W-:Y:S02]  /*0150*/  LEA.HI R3, R3, R2, RZ, 0x2 ;  /* 0x0000000203037211 */ /* 0x000fe400078f10ff */
[----:B0-----:R-:W-:-:S13]  /*0160*/  ISETP.NE.AND P0, PT, R0, RZ, PT ;  /* 0x000000ff0000720c */ /* 0x001fda0003f05270 */
[----:B------:R-:W-:Y:S05]  /*0170*/  @P0 BRA `(.L_x_2) ;  /* 0x0000000000d40947 */ /* 0x000fea0003800000 */
[----:B------:R-:W-:Y:S01]  /*0180*/  ELECT P0, URZ, PT ;  /* 0x00000000003f782f */ /* 0x000fe20003800000 */
[----:B------:R-:W-:-:S12]  /*0190*/  BSSY B0, `(.L_x_2) ;  /* 0x0000033000007945 */ /* 0x000fd80003800000 */
[----:B------:R-:W-:Y:S05]  /*01a0*/  @!P0 BRA `(.L_x_3) ;  /* 0x0000000000c48947 */ /* 0x000fea0003800000 */
[----:B------:R-:W0:Y:S01]  /*01b0*/  S2UR UR8, SR_CgaCtaId ;  /* 0x00000000000879c3 */ /* 0x000e220000008800 */
[----:B------:R-:W-:Y:S01]  /*01c0*/  UMOV UR4, 0x400 ;  /* 0x0000040000047882 */ /* 0x000fe20000000000 */
[----:B------:R-:W-:Y:S01]  /*01d0*/  UMOV UR5, 0x1 ;  /* 0x0000000100057882 */ /* 0x000fe20000000000 */
[----:B------:R-:W-:Y:S02]  /*01e0*/  UMOV UR6, 0x80 ;  /* 0x0000008000067882 */ /* 0x000fe40000000000 */
[----:B------:R-:W-:-:S04]  /*01f0*/  UIADD3 UR6, -UR6, 0x100000, URZ ;  /* 0x0010000006067890 */ /* 0x000fc8000fffe13f */
[----:B------:R-:W-:Y:S02]  /*0200*/  USHF.L.U32 UR7, UR6, 0xb, URZ ;  /* 0x0000000b06077899 */ /* 0x000fe4000800063f */
[----:B------:R-:W-:Y:S02]  /*0210*/  USHF.L.U32 UR6, UR6, 0x1, URZ ;  /* 0x0000000106067899 */ /* 0x000fe4000800063f */
[----:B0-----:R-:W-:Y:S02]  /*0220*/  ULEA UR8, UR8, UR4, 0x18 ;  /* 0x0000000408087291 */ /* 0x001fe4000f8ec03f */
[----:B------:R-:W-:-:S04]  /*0230*/  UIADD3 UR4, -UR5, 0x100000, URZ ;  /* 0x0010000005047890 */ /* 0x000fc8000fffe13f */
[----:B------:R-:W-:Y:S02]  /*0240*/  USHF.L.U32 UR5, UR4, 0xb, URZ ;  /* 0x0000000b04057899 */ /* 0x000fe4000800063f */
[----:B------:R-:W-:Y:S01]  /*0250*/  USHF.L.U32 UR4, UR4, 0x1, URZ ;  /* 0x0000000104047899 */ /* 0x000fe2000800063f */
[----:B------:R-:W0:Y:S11]  /*0260*/  FENCE.VIEW.ASYNC.S ;  /* 0x00000000000073c6 */ /* 0x000e360000000000 */
[----:B0-----:R0:W1:Y:S01]  /*0270*/  SYNCS.EXCH.64 URZ, [UR8+0x36000], UR4 ;  /* 0x03600004083f75b2 */ /* 0x0010620008000100 */
[----:B------:R0:W2:Y:S01]  /*0280*/  SYNCS.EXCH.64 URZ, [UR8+0x36090], UR6 ;  /* 0x03609006083f75b2 */ /* 0x0000a20008000100 */
[----:B------:R0:W3:Y:S01]  /*0290*/  SYNCS.EXCH.64 URZ, [UR8+0x36008], UR4 ;  /* 0x03600804083f75b2 */ /* 0x0000e20008000100 */
[----:B------:R0:W4:Y:S01]  /*02a0*/  SYNCS.EXCH.64 URZ, [UR8+0x36098], UR6 ;  /* 0x03609806083f75b2 */ /* 0x0001220008000100 */
[----:B------:R0:W0:Y:S01]  /*02b0*/  SYNCS.EXCH.64 URZ, [UR8+0x36010], UR4 ;  /* 0x03601004083f75b2 */ /* 0x0000220008000100 */
        /* <DEDUP_REMOVED lines=31> */
[----:B-1234-:R-:W-:Y:S01]  /*04b0*/  NOP ;  /* 0x0000000000007918 */ /* 0x01efe20000000000 */
.L_x_3:
[----:B0-----:R-:W-:Y:S05]  /*04c0*/  BSYNC B0 ;  /* 0x0000000000007941 */ /* 0x001fea0003800000 */
.L_x_2:
[----:B------:R-:W-:Y:S01]  /*04d0*/  ULDC.64 UR4, c[0x0][0x618] ;  /* 0x0001860000047ab9 */ /* 0x000fe20000000a00 */
[----:B------:R-:W-:Y:S01]  /*04e0*/  LOP3.LUT R3, R3, 0xfffffffc, RZ, 0xc0, !PT ;  /* 0xfffffffc03037812 */ /* 0x000fe200078ec0ff */
[----:B------:R-:W-:Y:S01]  /*04f0*/  NOP ;  /* 0x0000000000007918 */ /* 0x000fe20000000000 */
[----:B------:R-:W-:Y:S01]  /*0500*/  ISETP.NE.U32.AND P0, PT, RZ, UR4, PT ;  /* 0x00000004ff007c0c */ /* 0x000fe2000bf05070 */
[----:B------:R-:W-:Y:S01]  /*0510*/  NOP ;  /* 0x0000000000007918 */ /* 0x000fe20000000000 */
[----:B------:R-:W-:Y:S01]  /*0520*/  BAR.SYNC.DEFER_BLOCKING 0x0 ;  /* 0x0000000000007b1d */ /* 0x000fe20000010000 */
[----:B------:R-:W-:Y:S01]  /*0530*/  IMAD.IADD R6, R2, 0x1, -R3 ;  /* 0x0000000102067824 */ /* 0x000fe200078e0a03 */
[----:B------:R-:W-:Y:S02]  /*0540*/  ISETP.NE.AND.EX P0, PT, RZ, UR5, PT, P0 ;  /* 0x00000005ff007c0c */ /* 0x000fe4000bf05300 */
[C---:B------:R-:W-:Y:S02]  /*0550*/  ISETP.NE.AND P2, PT, R7.reuse, 0x1, PT ;  /* 0x000000010700780c */ /* 0x040fe40003f45270 */
[----:B------:R-:W-:Y:S01]  /*0560*/  LOP3.LUT P1, RZ, R7, R6, RZ, 0xfc, !PT ;  /* 0x0000000607ff7212 */ /* 0x000fe2000782fcff */
[----:B------:R-:W-:-:S03]  /*0570*/  ULDC.64 UR12, c[0x0][0x208] ;  /* 0x00008200000c7ab9 */ /* 0x000fc60000000a00 */
[----:B------:R-:W-:-:S04]  /*0580*/  SEL R2, RZ, 0x1, P1 ;  /* 0x00000001ff027807 */ /* 0x000fc80000800000 */
[----:B------:R-:W-:Y:S01]  /*0590*/  SEL R2, R2, 0x2, P2 ;  /* 0x0000000202027807 */ /* 0x000fe20001000000 */
[----:B------:R-:W-:Y:S06]  /*05a0*/  @!P0 BRA `(.L_x_4) ;  /* 0x00000000001c8947 */ /* 0x000fec0003800000 */
[----:B------:R-:W0:Y:S02]  /*05b0*/  LDC.64 R4, c[0x0][0x618] ;  /* 0x00018600ff047b82 */ /* 0x000e240000000a00 */
[----:B0-----:R-:W2:Y:S02]  /*05c0*/  LDG.E.64 R4, desc[UR12][R4.64] ;  /* 0x0000000c04047981 */ /* 0x001ea4000c1e1b00 */
[----:B--2---:R-:W-:-:S04]  /*05d0*/  ISETP.NE.U32.AND P0, PT, R4, RZ, PT ;  /* 0x000000ff0400720c */ /* 0x004fc80003f05070 */
[----:B------:R-:W-:-:S13]  /*05e0*/  ISETP.NE.AND.EX P0, PT, R5, RZ, PT, P0 ;  /* 0x000000ff0500720c */ /* 0x000fda0003f05300 */
[----:B------:R-:W-:Y:S05]  /*05f0*/  @!P0 BRA `(.L_x_4) ;  /* 0x0000000000088947 */ /* 0x000fea0003800000 */
[----:B------:R2:W5:Y:S01]  /*0600*/  LD.E R0, desc[UR12][R4.64] ;  /* 0x0000000c04007980 */ /* 0x000562000c101900 */
[----:B------:R-:W-:Y:S05]  /*0610*/  BRA `(.L_x_5) ;  /* 0x0000000000207947 */ /* 0x000fea0003800000 */
.L_x_4:
[----:B------:R-:W-:Y:S02]  /*0620*/  ULDC.64 UR4, c[0x0][0x608] ;  /* 0x0001820000047ab9 */ /* 0x000fe40000000a00 */
[----:B------:R-:W-:-:S04]  /*0630*/  ISETP.NE.U32.AND P0, PT, RZ, UR4, PT ;  /* 0x00000004ff007c0c */ /* 0x000fc8000bf05070 */
[----:B------:R-:W-:-:S13]  /*0640*/  ISETP.NE.AND.EX P0, PT, RZ, UR5, PT, P0 ;  /* 0x00000005ff007c0c */ /* 0x000fda000bf05300 */
[----:B------:R-:W-:Y:S05]  /*0650*/  @!P0 BRA `(.L_x_6) ;  /* 0x00000000000c8947 */ /* 0x000fea0003800000 */
[----:B------:R-:W0:Y:S02]  /*0660*/  LDC.64 R4, c[0x0][0x608] ;  /* 0x00018200ff047b82 */ /* 0x000e240000000a00 */
[----:B0-----:R0:W5:Y:S01]  /*0670*/  LDG.E R0, desc[UR12][R4.64] ;  /* 0x0000000c04007981 */ /* 0x001162000c1e1900 */
[----:B------:R-:W-:Y:S05]  /*0680*/  BRA `(.L_x_5) ;  /* 0x0000000000047947 */ /* 0x000fea0003800000 */
.L_x_6:
[----:B------:R-:W1:Y:S02]  /*0690*/  LDC R0, c[0x0][0x600] ;  /* 0x00018000ff007b82 */ /* 0x000e640000000800 */
.L_x_5:
[----:B------:R-:W-:Y:S02]  /*06a0*/  ULDC.64 UR4, c[0x0][0x620] ;  /* 0x0001880000047ab9 */ /* 0x000fe40000000a00 */
[----:B------:R-:W-:-:S04]  /*06b0*/  ISETP.NE.U32.AND P0, PT, RZ, UR4, PT ;  /* 0x00000004ff007c0c */ /* 0x000fc8000bf05070 */
[----:B------:R-:W-:-:S13]  /*06c0*/  ISETP.NE.AND.EX P0, PT, RZ, UR5, PT, P0 ;  /* 0x00000005ff007c0c */ /* 0x000fda000bf05300 */
[----:B------:R-:W-:Y:S05]  /*06d0*/  @!P0 BRA `(.L_x_7) ;  /* 0x00000000001c8947 */ /* 0x000fea0003800000 */
[----:B0-2---:R-:W0:Y:S02]  /*06e0*/  LDC.64 R4, c[0x0][0x620] ;  /* 0x00018800ff047b82 */ /* 0x005e240000000a00 */
[----:B0-----:R-:W2:Y:S02]  /*06f0*/  LDG.E.64 R4, desc[UR12][R4.64] ;  /* 0x0000000c04047981 */ /* 0x001ea4000c1e1b00 */
[----:B--2---:R-:W-:-:S04]  /*0700*/  ISETP.NE.U32.AND P0, PT, R4, RZ, PT ;  /* 0x000000ff0400720c */ /* 0x004fc80003f05070 */
[----:B------:R-:W-:-:S13]  /*0710*/  ISETP.NE.AND.EX P0, PT, R5, RZ, PT, P0 ;  /* 0x000000ff0500720c */ /* 0x000fda0003f05300 */
[----:B------:R-:W-:Y:S05]  /*0720*/  @!P0 BRA `(.L_x_7) ;  /* 0x0000000000088947 */ /* 0x000fea0003800000 */
[----:B------:R0:W5:Y:S01]  /*0730*/  LD.E R14, desc[UR12][R4.64] ;  /* 0x0000000c040e7980 */ /* 0x000162000c101900 */
[----:B------:R-:W-:Y:S05]  /*0740*/  BRA `(.L_x_8) ;  /* 0x0000000000207947 */ /* 0x000fea0003800000 */
.L_x_7:
[----:B------:R-:W-:Y:S02]  /*0750*/  ULDC.64 UR4, c[0x0][0x610] ;  /* 0x0001840000047ab9 */ /* 0x000fe40000000a00 */
[----:B------:R-:W-:-:S04]  /*0760*/  ISETP.NE.U32.AND P0, PT, RZ, UR4, PT ;  /* 0x00000004ff007c0c */ /* 0x000fc8000bf05070 */
[----:B------:R-:W-:-:S13]  /*0770*/  ISETP.NE.AND.EX P0, PT, RZ, UR5, PT, P0 ;  /* 0x00000005ff007c0c */ /* 0x000fda000bf05300 */
[----:B------:R-:W-:Y:S05]  /*0780*/  @!P0 BRA `(.L_x_9) ;  /* 0x00000000000c8947 */ /* 0x000fea0003800000 */
[----:B------:R-:W3:Y:S02]  /*0790*/  LDC.64 R14, c[0x0][0x610] ;  /* 0x00018400ff0e7b82 */ /* 0x000ee40000000a00 */
[----:B---3--:R4:W5:Y:S01]  /*07a0*/  LDG.E R14, desc[UR12][R14.64] ;  /* 0x0000000c0e0e7981 */ /* 0x008962000c1e1900 */
[----:B------:R-:W-:Y:S05]  /*07b0*/  BRA `(.L_x_8) ;  /* 0x0000000000047947 */ /* 0x000fea0003800000 */
.L_x_9:
[----:B------:R-:W3:Y:S02]  /*07c0*/  LDC R14, c[0x0][0x604] ;  /* 0x00018100ff0e7b82 */ /* 0x000ee40000000800 */
.L_x_8:
[----:B------:R-:W1:Y:S01]  /*07d0*/  LDC R3, c[0x0][0x3e8] ;  /* 0x0000fa00ff037b82 */ /* 0x000e620000000800 */
[----:B------:R-:W-:Y:S01]  /*07e0*/  ULDC UR4, c[0x0][0x3dc] ;  /* 0x0000f70000047ab9 */ /* 0x000fe20000000800 */
[----:B------:R-:W-:Y:S01]  /*07f0*/  ISETP.NE.AND P0, PT, R7, RZ, PT ;  /* 0x000000ff0700720c */ /* 0x000fe20003f05270 */
[----:B------:R-:W-:Y:S01]  /*0800*/  UIADD3 UR4, UR4, 0x1f, URZ ;  /* 0x0000001f04047890 */ /* 0x000fe2000fffe03f */
[----:B------:R-:W-:-:S03]  /*0810*/  ULDC.64 UR6, c[0x0][0x3e0] ;  /* 0x0000f80000067ab9 */ /* 0x000fc60000000a00 */
[----:B------:R-:W-:Y:S02]  /*0820*/  USHF.R.S32.HI UR5, URZ, 0x1f, UR4 ;  /* 0x0000001f3f057899 */ /* 0x000fe40008011404 */
[----:B------:R-:W-:Y:S02]  /*0830*/  UIMAD UR6, UR7, UR6, URZ ;  /* 0x00000006070672a4 */ /* 0x000fe4000f8e023f */
[----:B------:R-:W-:-:S04]  /*0840*/  ULEA.HI UR5, UR5, UR4, URZ, 0x5 ;  /* 0x0000000405057291 */ /* 0x000fc8000f8f283f */
[----:B------:R-:W-:Y:S01]  /*0850*/  USHF.R.S32.HI UR15, URZ, 0x5, UR5 ;  /* 0x000000053f0f7899 */ /* 0x000fe20008011405 */
[----:B-1----:R-:W-:-:S05]  /*0860*/  IMAD R3, R3, UR6, RZ ;  /* 0x0000000603037c24 */ /* 0x002fca000f8e02ff */
[----:B------:R-:W-:Y:S01]  /*0870*/  IMAD R3, R3, UR15, RZ ;  /* 0x0000000f03037c24 */ /* 0x000fe2000f8e02ff */
[----:B------:R-:W-:Y:S06]  /*0880*/  @!P0 BRA `(.L_x_10) ;  /* 0x0000005400888947 */ /* 0x000fec0003800000 */
[----:B------:R-:W-:-:S13]  /*0890*/  ISETP.NE.AND P0, PT, R7, 0x1, PT ;  /* 0x000000010700780c */ /* 0x000fda0003f05270 */
[----:B------:R-:W-:Y:S05]  /*08a0*/  @P0 EXIT ;  /* 0x000000000000094d */ /* 0x000fea0003800000 */
[----:B------:R-:W-:Y:S01]  /*08b0*/  ISETP.GE.AND P0, PT, R3, 0x1, PT ;  /* 0x000000010300780c */ /* 0x000fe20003f06270 */
[----:B------:R-:W-:Y:S01]  /*08c0*/  UMOV UR4, URZ ;  /* 0x0000003f00047c82 */ /* 0x000fe20008000000 */
[----:B------:R-:W-:Y:S02]  /*08d0*/  CS2R R54, SRZ ;  /* 0x0000000000367805 */ /* 0x000fe4000001ff00 */
[----:B------:R-:W-:Y:S02]  /*08e0*/  CS2R R56, SRZ ;  /* 0x0000000000387805 */ /* 0x000fe4000001ff00 */
[----:B------:R-:W-:Y:S02]  /*08f0*/  CS2R R58, SRZ ;  /* 0x00000000003a7805 */ /* 0x000fe4000001ff00 */
[----:B------:R-:W-:Y:S02]  /*0900*/  CS2R R60, SRZ ;  /* 0x00000000003c7805 */ /* 0x000fe4000001ff00 */
[----:B------:R-:W-:-:S02]  /*0910*/  CS2R R62, SRZ ;  /* 0x00000000003e7805 */ /* 0x000fc4000001ff00 */
[----:B------:R-:W-:Y:S02]  /*0920*/  CS2R R64, SRZ ;  /* 0x0000000000407805 */ /* 0x000fe4000001ff00 */
        /* <DEDUP_REMOVED lines=25> */
[----:B------:R-:W-:Y:S01]  /*0ac0*/  CS2R R52, SRZ ;  /* 0x0000000000347805 */ /* 0x000fe2000001ff00 */
[----:B------:R-:W-:Y:S06]  /*0ad0*/  @!P0 BRA `(.L_x_11) ;  /* 0x00000000009c8947 */ /* 0x000fec0003800000 */
[----:B0-2---:R-:W-:-:S04]  /*0ae0*/  LOP3.LUT R4, R2, 0x1, RZ, 0xfc, !PT ;  /* 0x0000000102047812 */ /* 0x005fc800078efcff */
[----:B------:R-:W-:-:S13]  /*0af0*/  ISETP.NE.AND P1, PT, R4, 0x3, PT ;  /* 0x000000030400780c */ /* 0x000fda0003f25270 */
[----:B------:R-:W-:Y:S05]  /*0b00*/  @!P1 BRA `(.L_x_12) ;  /* 0x0000000000049947 */ /* 0x000fea0003800000 */
[----:B------:R-:W-:Y:S01]  /*0b10*/  BPT.TRAP 0x1 ;  /* 0x000000040000795c */ /* 0x000fe20000300000 */
.L_x_12:
[----:B------:R-:W0:Y:S01]  /*0b20*/  S2UR UR5, SR_CgaCtaId ;  /* 0x00000000000579c3 */ /* 0x000e220000008800 */
[----:B------:R-:W-:Y:S01]  /*0b30*/  SHF.L.U32 R4, RZ, 0x1f, RZ ;  /* 0x0000001fff047819 */ /* 0x000fe200000006ff */
[----:B------:R-:W-:Y:S02]  /*0b40*/  UMOV UR4, 0x400 ;  /* 0x0000040000047882 */ /* 0x000fe40000000000 */
[----:B0-----:R-:W-:-:S12]  /*0b50*/  ULEA UR5, UR5, UR4, 0x18 ;  /* 0x0000000405057291 */ /* 0x001fd8000f8ec03f */
.L_x_13:
[----:B0-----:R-:W-:-:S04]  /*0b60*/  IMAD.U32 R5, RZ, RZ, UR5 ;  /* 0x00000005ff057e24 */ /* 0x001fc8000f8e00ff */
[----:B------:R0:W1:Y:S03]  /*0b70*/  SYNCS.PHASECHK.TRANS64.TRYWAIT P1, [R5+URZ+0x36000], R4 ;  /* 0x03600004050075a7 */ /* 0x000066000802017f */
[----:B-1----:R-:W-:Y:S05]  /*0b80*/  @!P1 NANOSLEEP.SYNCS 0x989680 ;  /* 0x009896800000995d */ /* 0x002fea0003900000 */
[----:B------:R-:W1:Y:S02]  /*0b90*/  @!P1 SYNCS.PHASECHK.TRANS64 P1, [R5+URZ+0x36000], R4 ;  /* 0x03600004050095a7 */ /* 0x000e64000802007f */
[----:B-1----:R-:W-:Y:S05]  /*0ba0*/  @!P1 BRA `(.L_x_13) ;  /* 0xfffffffc00ec9947 */ /* 0x002fea000383ffff */
[----:B------:R-:W-:Y:S01]  /*0bb0*/  USHF.R.U32.HI UR4, URZ, 0x4, UR5 ;  /* 0x000000043f047899 */ /* 0x000fe20008011605 */
[----:B------:R-:W-:Y:S01]  /*0bc0*/  WARPGROUP.ARRIVE ;  /* 0x00000000000079c5 */ /* 0x000fe20000000000 */
[----:B------:R-:W-:Y:S02]  /*0bd0*/  UIADD3 UR5, UR5, 0x24000, URZ ;  /* 0x0002400005057890 */ /* 0x000fe4000fffe03f */
[----:B------:R-:W-:Y:S02]  /*0be0*/  ULOP3.LUT UR4, UR4, 0x3fff, URZ, 0xc0, !UPT ;  /* 0x00003fff04047892 */ /* 0x000fe4000f8ec03f */
[----:B------:R-:W-:Y:S02]  /*0bf0*/  USHF.R.U32.HI UR5, URZ, 0x4, UR5 ;  /* 0x000000043f057899 */ /* 0x000fe40008011605 */
[----:B------:R-:W-:Y:S02]  /*0c00*/  ULOP3.LUT UR10, UR4, 0x10000, URZ, 0xfc, !UPT ;  /* 0x00010000040a7892 */ /* 0x000fe4000f8efc3f */
[----:B------:R-:W-:-:S02]  /*0c10*/  ULOP3.LUT UR8, UR5, 0x3fff, URZ, 0xc0, !UPT ;  /* 0x00003fff05087892 */ /* 0x000fc4000f8ec03f */
[----:B------:R-:W-:Y:S01]  /*0c20*/  UIADD3 UR9, UR10, 0x100, URZ ;  /* 0x000001000a097890 */ /* 0x000fe2000fffe03f */
[----:B------:R-:W-:Y:S02]  /*0c30*/  UMOV UR7, 0x40000040 ;  /* 0x4000004000077882 */ /* 0x000fe40000000000 */
[----:B------:R-:W-:Y:S01]  /*0c40*/  UMOV UR4, UR10 ;  /* 0x0000000a00047c82 */ /* 0x000fe20008000000 */
[----:B------:R-:W-:Y:S01]  /*0c50*/  UMOV UR5, 0x80000020 ;  /* 0x8000002000057882 */ /* 0x000fe20000000000 */
[----:B------:R-:W-:Y:S02]  /*0c60*/  UMOV UR6, UR8 ;  /* 0x0000000800067c82 */ /* 0x000fe40008000000 */
[----:B------:R-:W-:Y:S01]  /*0c70*/  HGMMA.64x64x16.F32.BF16 R56, gdesc[UR4].tnspB, RZ, !UPT ;  /* 0x40e00000043879f0 */ /* 0x000fe2000c7018ff */
[----:B------:R-:W-:Y:S01]  /*0c80*/  UMOV UR4, UR9 ;  /* 0x0000000900047c82 */ /* 0x000fe20008000000 */
[----:B------:R-:W-:Y:S02]  /*0c90*/  UMOV UR5, 0x80000020 ;  /* 0x8000002000057882 */ /* 0x000fe40000000000 */
[----:B------:R-:W-:Y:S01]  /*0ca0*/  HGMMA.64x64x16.F32.BF16 R24, gdesc[UR4].tnspB, RZ, !UPT ;  /* 0x40e00000041879f0 */ /* 0x000fe2000c7018ff */
[----:B------:R-:W-:-:S02]  /*0cb0*/  UIADD3 UR4, UR10, 0x2, URZ ;  /* 0x000000020a047890 */ /* 0x000fc4000fffe03f */
[----:B------:R-:W-:Y:S02]  /*0cc0*/  UIADD3 UR6, UR8, 0x80, URZ ;  /* 0x0000008008067890 */ /* 0x000fe4000fffe03f */
[----:B------:R-:W-:Y:S01]  /*0cd0*/  UIADD3 UR8, UR10, 0x102, URZ ;  /* 0x000001020a087890 */ /* 0x000fe2000fffe03f */
[----:B------:R-:W-:Y:S01]  /*0ce0*/  UMOV UR5, 0x80000020 ;  /* 0x8000002000057882 */ /* 0x000fe20000000000 */
[----:B------:R-:W-:-:S05]  /*0cf0*/  UMOV UR7, 0x40000040 ;  /* 0x4000004000077882 */ /* 0x000fca0000000000 */
[----:B------:R-:W-:Y:S01]  /*0d00*/  HGMMA.64x64x16.F32.BF16 R56, gdesc[UR4].tnspB, R56 ;  /* 0x40e00000043879f0 */ /* 0x000fe20008701838 */
[----:B------:R-:W-:Y:S01]  /*0d10*/  UMOV UR4, UR8 ;  /* 0x0000000800047c82 */ /* 0x000fe20008000000 */
[----:B------:R-:W-:Y:S02]  /*0d20*/  UMOV UR5, 0x80000020 ;  /* 0x8000002000057882 */ /* 0x000fe40000000000 */
[----:B------:R-:W-:Y:S01]  /*0d30*/  HGMMA.64x64x16.F32.BF16 R24, gdesc[UR4].tnspB, R24, gsb0 ;  /* 0x40e00000041879f0 */ /* 0x000fe20008001818 */
[----:B------:R-:W-:-:S05]  /*0d40*/  UMOV UR4, 0x1 ;  /* 0x0000000100047882 */ /* 0x000fca0000000000 */
.L_x_11:
[----:B0-2---:R-:W-:-:S05]  /*0d50*/  VIMNMX R4, R3, 0x1, PT ;  /* 0x0000000103047848 */ /* 0x005fca0003fe0100 */
[----:B------:R-:W-:-:S05]  /*0d60*/  IMAD.IADD R3, R3, 0x1, -R4 ;  /* 0x0000000103037824 */ /* 0x000fca00078e0a04 */
[----:B------:R-:W-:-:S13]  /*0d70*/  ISETP.GE.AND P1, PT, R3, 0x1, PT ;  /* 0x000000010300780c */ /* 0x000fda0003f26270 */
[----:B------:R-:W-:Y:S05]  /*0d80*/  @!P1 BRA `(.L_x_14) ;  /* 0x00000004000c9947 */ /* 0x000fea0003800000 */
[----:B------:R-:W0:Y:S01]  /*0d90*/  S2UR UR6, SR_CgaCtaId ;  /* 0x00000000000679c3 */ /* 0x000e220000008800 */
[----:B------:R-:W-:Y:S01]  /*0da0*/  UMOV UR5, 0x400 ;  /* 0x0000040000057882 */ /* 0x000fe20000000000 */
[----:B------:R-:W-:Y:S01]  /*0db0*/  LOP3.LUT R8, R2, 0x1, RZ, 0xfc, !PT ;  /* 0x0000000102087812 */ /* 0x000fe200078efcff */
[----:B------:R-:W-:Y:S01]  /*0dc0*/  IMAD.MOV.U32 R7, RZ, RZ, RZ ;  /* 0x000000ffff077224 */ /* 0x000fe200078e00ff */
[----:B------:R-:W-:Y:S01]  /*0dd0*/  UISETP.NE.U32.AND UP0, UPT, UR4, URZ, UPT ;  /* 0x0000003f0400728c */ /* 0x000fe2000bf05070 */
[----:B------:R-:W-:Y:S01]  /*0de0*/  IMAD.MOV.U32 R4, RZ, RZ, R3 ;  /* 0x000000ffff047224 */ /* 0x000fe200078e0003 */
[----:B0-----:R-:W-:-:S04]  /*0df0*/  ULEA UR15, UR6, UR5, 0x18 ;  /* 0x00000005060f7291 */ /* 0x001fc8000f8ec03f */
[----:B------:R-:W-:Y:S02]  /*0e00*/  USHF.R.U32.HI UR5, URZ, 0x4, UR15 ;  /* 0x000000043f057899 */ /* 0x000fe4000801160f */
[----:B------:R-:W-:Y:S02]  /*0e10*/  UIADD3 UR6, UR15, 0x24000, URZ ;  /* 0x000240000f067890 */ /* 0x000fe4000fffe03f */
[----:B------:R-:W-:Y:S02]  /*0e20*/  ULOP3.LUT UR5, UR5, 0x3fff, URZ, 0xc0, !UPT ;  /* 0x00003fff05057892 */ /* 0x000fe4000f8ec03f */
[----:B------:R-:W-:Y:S02]  /*0e30*/  USHF.R.U32.HI UR6, URZ, 0x4, UR6 ;  /* 0x000000043f067899 */ /* 0x000fe40008011606 */
[----:B------:R-:W-:Y:S02]  /*0e40*/  ULOP3.LUT UR16, UR5, 0x10000, URZ, 0xfc, !UPT ;  /* 0x0001000005107892 */ /* 0x000fe4000f8efc3f */
[----:B------:R-:W-:Y:S01]  /*0e50*/  ULOP3.LUT UR17, UR6, 0x3fff, URZ, 0xc0, !UPT ;  /* 0x00003fff06117892 */ /* 0x000fe2000f8ec03f */
[----:B------:R-:W-:-:S11]  /*0e60*/  UMOV UR5, URZ ;  /* 0x0000003f00057c82 */ /* 0x000fd60008000000 */
.L_x_19:
[----:B------:R-:W-:-:S13]  /*0e70*/  ISETP.NE.AND P2, PT, R8, 0x3, PT ;  /* 0x000000030800780c */ /* 0x000fda0003f45270 */
[----:B0-----:R-:W-:Y:S05]  /*0e80*/  @!P2 BRA `(.L_x_15) ;  /* 0x000000000004a947 */ /* 0x001fea0003800000 */
[----:B------:R-:W-:Y:S01]  /*0e90*/  BPT.TRAP 0x1 ;  /* 0x000000040000795c */ /* 0x000fe20000300000 */
.L_x_15:
[----:B------:R-:W-:Y:S01]  /*0ea0*/  SHF.L.U32 R5, R7, 0x1f, RZ ;  /* 0x0000001f07057819 */ /* 0x000fe200000006ff */
[----:B------:R-:W-:-:S12]  /*0eb0*/  ULEA UR6, UR4, UR15, 0x3 ;  /* 0x0000000f04067291 */ /* 0x000fd8000f8e183f */
.L_x_16:
[----:B0-----:R-:W-:-:S04]  /*0ec0*/  IMAD.U32 R6, RZ, RZ, UR6 ;  /* 0x00000006ff067e24 */ /* 0x001fc8000f8e00ff */
[----:B------:R0:W1:Y:S03]  /*0ed0*/  SYNCS.PHASECHK.TRANS64.TRYWAIT P1, [R6+URZ+0x36000], R5 ;  /* 0x03600005060075a7 */ /* 0x000066000802017f */
[----:B-1----:R-:W-:Y:S05]  /*0ee0*/  @!P1 NANOSLEEP.SYNCS 0x989680 ;  /* 0x009896800000995d */ /* 0x002fea0003900000 */
[----:B------:R-:W1:Y:S02]  /*0ef0*/  @!P1 SYNCS.PHASECHK.TRANS64 P1, [R6+URZ+0x36000], R5 ;  /* 0x03600005060095a7 */ /* 0x000e64000802007f */
[----:B-1----:R-:W-:Y:S05]  /*0f00*/  @!P1 BRA `(.L_x_16) ;  /* 0xfffffffc00ec9947 */ /* 0x002fea000383ffff */
[----:B------:R-:W-:Y:S01]  /*0f10*/  ULEA UR7, UR4, UR16, 0x9 ;  /* 0x0000001004077291 */ /* 0x000fe2000f8e483f */
[----:B------:R-:W-:Y:S01]  /*0f20*/  WARPGROUP.ARRIVE ;  /* 0x00000000000079c5 */ /* 0x000fe20000000000 */
[----:B------:R-:W-:Y:S02]  /*0f30*/  ULEA UR6, UR4, UR17, 0x8 ;  /* 0x0000001104067291 */ /* 0x000fe4000f8e403f */
[----:B------:R-:W-:Y:S01]  /*0f40*/  UIADD3 UR14, UR7, 0x100, URZ ;  /* 0x00000100070e7890 */ /* 0x000fe2000fffe03f */
[----:B------:R-:W-:Y:S02]  /*0f50*/  UMOV UR11, 0x40000040 ;  /* 0x40000040000b7882 */ /* 0x000fe40000000000 */
[----:B------:R-:W-:Y:S01]  /*0f60*/  UMOV UR8, UR7 ;  /* 0x0000000700087c82 */ /* 0x000fe20008000000 */
[----:B------:R-:W-:Y:S01]  /*0f70*/  UMOV UR9, 0x80000020 ;  /* 0x8000002000097882 */ /* 0x000fe20000000000 */
[----:B------:R-:W-:Y:S02]  /*0f80*/  UMOV UR10, UR6 ;  /* 0x00000006000a7c82 */ /* 0x000fe40008000000 */
[----:B------:R-:W-:Y:S01]  /*0f90*/  HGMMA.64x64x16.F32.BF16 R56, gdesc[UR8].tnspB, R56, UP0 ;  /* 0x40e00000083879f0 */ /* 0x000fe2000bf01838 */
[----:B------:R-:W-:Y:S01]  /*0fa0*/  UMOV UR8, UR14 ;  /* 0x0000000e00087c82 */ /* 0x000fe20008000000 */
[----:B------:R-:W-:-:S02]  /*0fb0*/  UMOV UR9, 0x80000020 ;  /* 0x8000002000097882 */ /* 0x000fc40000000000 */
[----:B------:R-:W-:Y:S01]  /*0fc0*/  HGMMA.64x64x16.F32.BF16 R24, gdesc[UR8].tnspB, R24, UP0 ;  /* 0x40e00000081879f0 */ /* 0x000fe2000bf01818 */
[----:B------:R-:W-:Y:S02]  /*0fd0*/  UIADD3 UR10, UR6, 0x80, URZ ;  /* 0x00000080060a7890 */ /* 0x000fe4000fffe03f */
[----:B------:R-:W-:Y:S02]  /*0fe0*/  UIADD3 UR8, UR7, 0x2, URZ ;  /* 0x0000000207087890 */ /* 0x000fe4000fffe03f */
[----:B------:R-:W-:Y:S01]  /*0ff0*/  UIADD3 UR7, UR7, 0x102, URZ ;  /* 0x0000010207077890 */ /* 0x000fe2000fffe03f */
[----:B------:R-:W-:Y:S01]  /*1000*/  UMOV UR11, 0x40000040 ;  /* 0x40000040000b7882 */ /* 0x000fe20000000000 */
[----:B------:R-:W-:-:S05]  /*1010*/  UMOV UR9, 0x80000020 ;  /* 0x8000002000097882 */ /* 0x000fca0000000000 */
[----:B------:R-:W-:Y:S01]  /*1020*/  HGMMA.64x64x16.F32.BF16 R56, gdesc[UR8].tnspB, R56 ;  /* 0x40e00000083879f0 */ /* 0x000fe20008701838 */
[----:B------:R-:W-:Y:S01]  /*1030*/  UMOV UR8, UR7 ;  /* 0x0000000700087c82 */ /* 0x000fe20008000000 */
[----:B------:R-:W-:Y:S02]  /*1040*/  UMOV UR9, 0x80000020 ;  /* 0x8000002000097882 */ /* 0x000fe40000000000 */
[----:B------:R-:W-:Y:S03]  /*1050*/  HGMMA.64x64x16.F32.BF16 R24, gdesc[UR8].tnspB, R24, gsb0 ;  /* 0x40e00000081879f0 */ /* 0x000fe60008001818 */
[----:B------:R-:W-:Y:S02]  /*1060*/  WARPGROUP.DEPBAR.LE gsb0, 0x1 ;  /* 0x00008000000079c5 */ /* 0x000fe40000010100 */
[----:B------:R-:W-:Y:S05]  /*1070*/  @!P2 BRA `(.L_x_17) ;  /* 0x000000000004a947 */ /* 0x000fea0003800000 */
[----:B------:R-:W-:Y:S01]  /*1080*/  BPT.TRAP 0x1 ;  /* 0x000000040000795c */ /* 0x000fe20000300000 */
.L_x_17:
[----:B------:R-:W-:Y:S01]  /*1090*/  ULEA UR6, UR5, UR15, 0x3 ;  /* 0x0000000f05067291 */ /* 0x000fe2000f8e183f */
[----:B------:R-:W-:-:S03]  /*10a0*/  ISETP.GT.U32.AND P1, PT, R2, 0x1, PT ;  /* 0x000000010200780c */ /* 0x000fc60003f24070 */
[----:B------:R-:W-:-:S04]  /*10b0*/  UIADD3 UR6, UR6, 0x36090, URZ ;  /* 0x0003609006067890 */ /* 0x000fc8000fffe03f */
[----:B------:R-:W-:-:S09]  /*10c0*/  UPRMT UR6, URZ, 0x654, UR6 ;  /* 0x000006543f067896 */ /* 0x000fd20008000006 */
[----:B------:R-:W-:Y:S01]  /*10d0*/  SYNCS.ARRIVE.TRANS64.RED.A1T0 RZ, [UR6], RZ ;  /* 0x000000ffffff79a7 */ /* 0x000fe20008100406 */
[----:B------:R-:W-:Y:S05]  /*10e0*/  @P1 BRA `(.L_x_18) ;  /* 0x0000000000041947 */ /* 0x000fea0003800000 */
[----:B------:R-:W-:Y:S01]  /*10f0*/  BPT.TRAP 0x1 ;  /* 0x000000040000795c */ /* 0x000fe20000300000 */
.L_x_18:
[----:B------:R-:W-:Y:S01]  /*1100*/  UIADD3 UR4, UR4, 0x1, URZ ;  /* 0x0000000104047890 */ /* 0x000fe2000fffe03f */
[C---:B------:R-:W-:Y:S01]  /*1110*/  ISETP.GT.AND P1, PT, R4.reuse, 0x1, PT ;  /* 0x000000010400780c */ /* 0x040fe20003f24270 */
[----:B------:R-:W-:Y:S01]  /*1120*/  UIADD3 UR5, UR5, 0x1, URZ ;  /* 0x0000000105057890 */ /* 0x000fe2000fffe03f */
[----:B------:R-:W-:Y:S01]  /*1130*/  VIADD R4, R4, 0xffffffff ;  /* 0xffffffff04047836 */ /* 0x000fe20000000000 */
[----:B------:R-:W-:Y:S02]  /*1140*/  UISETP.NE.AND UP0, UPT, UR4, 0x12, UPT ;  /* 0x000000120400788c */ /* 0x000fe4000bf05270 */
[----:B------:R-:W-:Y:S02]  /*1150*/  UISETP.NE.AND UP1, UPT, UR5, 0x12, UPT ;  /* 0x000000120500788c */ /* 0x000fe4000bf25270 */
[----:B------:R-:W-:Y:S02]  /*1160*/  USEL UR6, URZ, 0x1, UP0 ;  /* 0x000000013f067887 */ /* 0x000fe40008000000 */
[----:B------:R-:W-:-:S02]  /*1170*/  USEL UR4, UR4, URZ, UP0 ;  /* 0x0000003f04047287 */ /* 0x000fc40008000000 */
[----:B------:R-:W-:Y:S02]  /*1180*/  USEL UR5, UR5, URZ, UP1 ;  /* 0x0000003f05057287 */ /* 0x000fe40008800000 */
[----:B------:R-:W-:Y:S01]  /*1190*/  UPLOP3.LUT UP0, UPT, UPT, UPT, UPT, 0x80, 0x0 ;  /* 0x000000000000789c */ /* 0x000fe20003f0f070 */
[----:B------:R-:W-:Y:S01]  /*11a0*/  LOP3.LUT R7, R7, UR6, RZ, 0x3c, !PT ;  /* 0x0000000607077c12 */ /* 0x000fe2000f8e3cff */
[----:B------:R-:W-:Y:S09]  /*11b0*/  @P1 BRA `(.L_x_19) ;  /* 0xfffffffc002c1947 */ /* 0x000ff2000383ffff */
.L_x_14:
[----:B------:R-:W-:Y:S02]  /*11c0*/  WARPGROUP.DEPBAR.LE gsb0, 0x0 ;  /* 0x00008000000079c5 */ /* 0x000fe40000010000 */
[----:B------:R-:W-:Y:S05]  /*11d0*/  @!P0 BRA `(.L_x_20) ;  /* 0x0000000000448947 */ /* 0x000fea0003800000 */
[----:B------:R-:W-:-:S04]  /*11e0*/  LOP3.LUT R4, R2, 0x1, RZ, 0xfc, !PT ;  /* 0x0000000102047812 */ /* 0x000fc800078efcff */
[----:B------:R-:W-:-:S13]  /*11f0*/  ISETP.NE.AND P0, PT, R4, 0x3, PT ;  /* 0x000000030400780c */ /* 0x000fda0003f05270 */
[----:B------:R-:W-:Y:S05]  /*1200*/  @!P0 BRA `(.L_x_21) ;  /* 0x0000000000048947 */ /* 0x000fea0003800000 */
[----:B------:R-:W-:Y:S01]  /*1210*/  BPT.TRAP 0x1 ;  /* 0x000000040000795c */ /* 0x000fe20000300000 */
.L_x_21:
[----:B0-----:R-:W0:Y:S01]  /*1220*/  S2R R6, SR_CgaCtaId ;  /* 0x0000000000067919 */ /* 0x001e220000008800 */
[----:B------:R-:W-:Y:S01]  /*1230*/  IMAD.WIDE.U32 R4, R3, 0x38e38e39, RZ ;  /* 0x38e38e3903047825 */ /* 0x000fe200078e00ff */
[----:B------:R-:W-:-:S04]  /*1240*/  ISETP.GT.U32.AND P0, PT, R2, 0x1, PT ;  /* 0x000000010200780c */ /* 0x000fc80003f04070 */
[----:B------:R-:W-:Y:S02]  /*1250*/  SHF.R.U32.HI R4, RZ, 0x2, R5 ;  /* 0x00000002ff047819 */ /* 0x000fe40000011605 */
[----:B------:R-:W-:-:S03]  /*1260*/  MOV R5, 0x400 ;  /* 0x0000040000057802 */ /* 0x000fc60000000f00 */
[----:B------:R-:W-:Y:S01]  /*1270*/  IMAD R3, R4, -0x12, R3 ;  /* 0xffffffee04037824 */ /* 0x000fe200078e0203 */
[----:B0-----:R-:W-:-:S05]  /*1280*/  LEA R6, R6, R5, 0x18 ;  /* 0x0000000506067211 */ /* 0x001fca00078ec0ff */
[----:B------:R-:W-:-:S04]  /*1290*/  IMAD R3, R3, 0x8, R6 ;  /* 0x0000000803037824 */ /* 0x000fc800078e0206 */
[----:B------:R-:W-:-:S05]  /*12a0*/  VIADD R3, R3, 0x36090 ;  /* 0x0003609003037836 */ /* 0x000fca0000000000 */
[----:B------:R-:W-:-:S04]  /*12b0*/  PRMT R3, RZ, 0x654, R3 ;  /* 0x00000654ff037816 */ /* 0x000fc80000000003 */
[----:B------:R1:W-:Y:S01]  /*12c0*/  SYNCS.ARRIVE.TRANS64.RED.A1T0 RZ, [R3+URZ], RZ ;  /* 0x000000ff03ff79a7 */ /* 0x0003e2000810043f */
[----:B------:R-:W-:Y:S05]  /*12d0*/  @P0 BRA `(.L_x_20) ;  /* 0x0000000000040947 */ /* 0x000fea0003800000 */
[----:B------:R-:W-:Y:S01]  /*12e0*/  BPT.TRAP 0x1 ;  /* 0x000000040000795c */ /* 0x000fe20000300000 */
.L_x_20:
[----:B-1----:R-:W1:Y:S01]  /*12f0*/  S2R R3, SR_TID.X ;  /* 0x0000000000037919 */ /* 0x002e620000002100 */
[----:B------:R-:W-:Y:S01]  /*1300*/  ULDC.64 UR4, c[0x0][0x280] ;  /* 0x0000a00000047ab9 */ /* 0x000fe20000000a00 */
[----:B0-----:R-:W0:Y:S01]  /*1310*/  S2R R5, SR_CTAID.Y ;  /* 0x0000000000057919 */ /* 0x001e220000002600 */
[----:B------:R-:W2:Y:S01]  /*1320*/  S2R R13, SR_CTAID.X ;  /* 0x00000000000d7919 */ /* 0x000ea20000002500 */
[----:B-1----:R-:W-:-:S04]  /*1330*/  SHF.R.S32.HI R2, RZ, 0x1f, R3 ;  /* 0x0000001fff027819 */ /* 0x002fc80000011403 */
[----:B------:R-:W-:Y:S01]  /*1340*/  LEA.HI R2, R2, R3, RZ, 0x7 ;  /* 0x0000000302027211 */ /* 0x000fe200078f38ff */
[----:B0-----:R-:W-:-:S03]  /*1350*/  IMAD.SHL.U32 R5, R5, 0x40, RZ ;  /* 0x0000004005057824 */ /* 0x001fc600078e00ff */
[----:B------:R-:W-:Y:S01]  /*1360*/  LOP3.LUT R2, R2, 0xffffff80, RZ, 0xc0, !PT ;  /* 0xffffff8002027812 */ /* 0x000fe200078ec0ff */
[----:B--2---:R-:W-:Y:S01]  /*1370*/  IMAD.SHL.U32 R8, R13, 0x80, RZ ;  /* 0x000000800d087824 */ /* 0x004fe200078e00ff */
[----:B------:R-:W-:-:S03]  /*1380*/  ISETP.GE.AND P0, PT, R5, UR5, PT ;  /* 0x0000000505007c0c */ /* 0x000fc6000bf06270 */
[----:B------:R-:W-:Y:S01]  /*1390*/  IMAD.IADD R4, R3, 0x1, -R2 ;  /* 0x0000000103047824 */ /* 0x000fe200078e0a02 */
[----:B------:R-:W-:-:S04]  /*13a0*/  ISETP.GE.OR P0, PT, R8, UR4, P0 ;  /* 0x0000000408007c0c */ /* 0x000fc80008706670 */
[----:B------:R-:W-:-:S04]  /*13b0*/  SHF.R.S32.HI R7, RZ, 0x1f, R4 ;  /* 0x0000001fff077819 */ /* 0x000fc80000011404 */
[----:B------:R-:W-:-:S04]  /*13c0*/  LEA.HI R2, R7, R4, RZ, 0x2 ;  /* 0x0000000407027211 */ /* 0x000fc800078f10ff */
[--C-:B------:R-:W-:Y:S02]  /*13d0*/  SHF.R.S32.HI R16, RZ, 0x2, R2.reuse ;  /* 0x00000002ff107819 */ /* 0x100fe40000011402 */
[----:B------:R-:W-:-:S04]  /*13e0*/  SHF.R.S32.HI R3, RZ, 0x1f, R2 ;  /* 0x0000001fff037819 */ /* 0x000fc80000011402 */
[----:B------:R-:W-:-:S04]  /*13f0*/  LEA.HI R3, R3, R16, RZ, 0x3 ;  /* 0x0000001003037211 */ /* 0x000fc800078f18ff */
[----:B------:R-:W-:Y:S01]  /*1400*/  LOP3.LUT R17, R3, 0xfffffff8, RZ, 0xc0, !PT ;  /* 0xfffffff803117812 */ /* 0x000fe200078ec0ff */
[----:B------:R-:W-:Y:S06]  /*1410*/  @P0 EXIT ;  /* 0x000000000000094d */ /* 0x000fec0003800000 */
[----:B------:R-:W-:Y:S01]  /*1420*/  LOP3.LUT R9, R2, 0x7ffffffc, RZ, 0xc0, !PT ;  /* 0x7ffffffc02097812 */ /* 0x000fe200078ec0ff */
[----:B------:R-:W-:Y:S01]  /*1430*/  IMAD.IADD R16, R16, 0x1, -R17 ;  /* 0x0000000110107824 */ /* 0x000fe200078e0a11 */
[----:B------:R-:W0:Y:S01]  /*1440*/  LDC.64 R2, c[0x0][0x658] ;  /* 0x00019600ff027b82 */ /* 0x000e220000000a00 */
[----:B------:R-:W-:Y:S02]  /*1450*/  LEA.HI R7, R7, R4, RZ, 0x5 ;  /* 0x0000000407077211 */ /* 0x000fe400078f28ff */
[----:B------:R-:W-:Y:S01]  /*1460*/  IMAD.IADD R9, R4, 0x1, -R9 ;  /* 0x0000000104097824 */ /* 0x000fe200078e0a09 */
[--C-:B------:R-:W-:Y:S02]  /*1470*/  SHF.R.S32.HI R17, RZ, 0x1f, R16.reuse ;  /* 0x0000001fff117819 */ /* 0x100fe40000011410 */
[----:B------:R-:W-:Y:S01]  /*1480*/  SHF.R.S32.HI R11, RZ, 0x5, R7 ;  /* 0x00000005ff0b7819 */ /* 0x000fe20000011407 */
[----:B------:R-:W-:Y:S01]  /*1490*/  IMAD.SHL.U32 R4, R9, 0x2, RZ ;  /* 0x0000000209047824 */ /* 0x000fe200078e00ff */
[----:B---3-5:R-:W-:Y:S01]  /*14a0*/  FSETP.NEU.AND P1, PT, R14, RZ, PT ;  /* 0x000000ff0e00720b */ /* 0x028fe20003f2d000 */
[----:B------:R-:W-:-:S03]  /*14b0*/  IMAD.WIDE R6, R13, 0x80, R16 ;  /* 0x000000800d067825 */ /* 0x000fc600078e0210 */
[----:B------:R-:W-:Y:S01]  /*14c0*/  SHF.R.S32.HI R10, RZ, 0x1f, R4 ;  /* 0x0000001fff0a7819 */ /* 0x000fe20000011404 */
[----:B------:R-:W-:Y:S01]  /*14d0*/  IMAD R13, R11, -0x10, -R8 ;  /* 0xfffffff00b0d7824 */ /* 0x000fe200078e0a08 */
[----:B------:R-:W-:Y:S01]  /*14e0*/  IADD3 R8, P0, R5, R4, RZ ;  /* 0x0000000405087210 */ /* 0x000fe20007f1e0ff */
[----:B------:R-:W-:Y:S01]  /*14f0*/  IMAD.WIDE R6, R11, 0x10, R6 ;  /* 0x000000100b067825 */ /* 0x000fe200078e0206 */
[----:B----4-:R-:W-:Y:S02]  /*1500*/  IADD3 R15, -R4, UR5, -R5 ;  /* 0x00000005040f7c10 */ /* 0x010fe4000fffe905 */
[----:B------:R-:W-:Y:S02]  /*1510*/  LEA.HI.X.SX32 R9, R5, R10, 0x1, P0 ;  /* 0x0000000a05097211 */ /* 0x000fe400000f0eff */
[----:B------:R-:W-:Y:S02]  /*1520*/  IADD3 R16, R13, UR4, -R16 ;  /* 0x000000040d107c10 */ /* 0x000fe4000fffe810 */
[----:B------:R-:W-:Y:S01]  /*1530*/  ISETP.GT.AND P4, PT, R15, RZ, PT ;  /* 0x000000ff0f00720c */ /* 0x000fe20003f84270 */
[-C--:B0-----:R-:W-:Y:S01]  /*1540*/  IMAD R4, R7, R2.reuse, RZ ;  /* 0x0000000207047224 */ /* 0x081fe200078e02ff */
[----:B------:R-:W-:Y:S01]  /*1550*/  SHF.L.U64.HI R19, R2, 0x3, R3 ;  /* 0x0000000302137819 */ /* 0x000fe20000010203 */
[----:B------:R-:W-:Y:S01]  /*1560*/  IMAD.WIDE.U32 R10, R6, R2, R8 ;  /* 0x00000002060a7225 */ /* 0x000fe200078e0008 */
[----:B------:R-:W-:-:S02]  /*1570*/  P2R R5, PR, RZ, 0x10 ;  /* 0x00000010ff057803 */ /* 0x000fc40000000000 */
[----:B------:R-:W-:Y:S01]  /*1580*/  ISETP.GT.AND P0, PT, R16, RZ, P4 ;  /* 0x000000ff1000720c */ /* 0x000fe20002704270 */
[----:B------:R-:W-:Y:S01]  /*1590*/  IMAD R13, R6, R3, R4 ;  /* 0x00000003060d7224 */ /* 0x000fe200078e0204 */
[C---:B------:R-:W-:Y:S01]  /*15a0*/  SHF.L.U64.HI R18, R2.reuse, 0x6, R3 ;  /* 0x0000000602127819 */ /* 0x040fe20000010203 */
[C---:B------:R-:W-:Y:S02]  /*15b0*/  IMAD.SHL.U32 R20, R2.reuse, 0x8, RZ ;  /* 0x0000000802147824 */ /* 0x040fe400078e00ff */
[----:B------:R-:W-:Y:S02]  /*15c0*/  IMAD.SHL.U32 R17, R2, 0x40, RZ ;  /* 0x0000004002117824 */ /* 0x000fe400078e00ff */
[----:B------:R-:W-:Y:S01]  /*15d0*/  IMAD.IADD R13, R11, 0x1, R13 ;  /* 0x000000010b0d7824 */ /* 0x000fe200078e020d */
[----:B------:R-:W-:Y:S06]  /*15e0*/  @!P1 BRA `(.L_x_22) ;  /* 0x00000030008c9947 */ /* 0x000fec0003800000 */
[----:B------:R-:W-:Y:S01]  /*15f0*/  ULDC.64 UR6, c[0x0][0x630] ;  /* 0x00018c0000067ab9 */ /* 0x000fe20000000a00 */
[----:B------:R-:W-:Y:S01]  /*1600*/  ULDC.64 UR8, c[0x0][0x628] ;  /* 0x00018a0000087ab9 */ /* 0x000fe20000000a00 */
[----:B------:R-:W-:Y:S01]  /*1610*/  IMAD R21, R7, UR6, RZ ;  /* 0x0000000607157c24 */ /* 0x000fe2000f8e02ff */
[----:B------:R-:W-:Y:S01]  /*1620*/  ULDC.64 UR4, c[0x0][0x650] ;  /* 0x0001940000047ab9 */ /* 0x000fe20000000a00 */
[----:B------:R-:W-:-:S04]  /*1630*/  IMAD.WIDE.U32 R2, R6, UR6, R8 ;  /* 0x0000000606027c25 */ /* 0x000fc8000f8e0008 */
[----:B------:R-:W-:Y:S01]  /*1640*/  IMAD R21, R6, UR7, R21 ;  /* 0x0000000706157c24 */ /* 0x000fe2000f8e0215 */
[----:B------:R-:W-:-:S03]  /*1650*/  LEA R4, P1, R2, UR8, 0x1 ;  /* 0x0000000802047c11 */ /* 0x000fc6000f8208ff */
[----:B------:R-:W-:-:S05]  /*1660*/  IMAD.IADD R3, R3, 0x1, R21 ;  /* 0x0000000103037824 */ /* 0x000fca00078e0215 */
[----:B------:R-:W-:-:S05]  /*1670*/  LEA.HI.X R5, R2, UR9, R3, 0x1, P1 ;  /* 0x0000000902057c11 */ /* 0x000fca00088f0c03 */
[----:B------:R-:W2:Y:S01]  /*1680*/  @P0 LDG.E.LTC128B.U16 R22, desc[UR12][R4.64] ;  /* 0x0000000c04160981 */ /* 0x000ea2000c1e1520 */
[----:B------:R-:W-:Y:S01]  /*1690*/  ISETP.GT.AND P3, PT, R15, 0x1, PT ;  /* 0x000000010f00780c */ /* 0x000fe20003f64270 */
[----:B------:R-:W-:Y:S01]  /*16a0*/  BSSY B0, `(.L_x_23) ;  /* 0x000000c000007945 */ /* 0x000fe20003800000 */
[----:B------:R-:W-:Y:S02]  /*16b0*/  LEA R2, P2, R10, UR4, 0x1 ;  /* 0x000000040a027c11 */ /* 0x000fe4000f8408ff */
[----:B------:R-:W-:Y:S01]  /*16c0*/  ISETP.GT.AND P1, PT, R16, RZ, P3 ;  /* 0x000000ff1000720c */ /* 0x000fe20001f24270 */
[----:B--2---:R-:W-:-:S04]  /*16d0*/  IMAD.U32 R3, R22, 0x10000, RZ ;  /* 0x0001000016037824 */ /* 0x004fc800078e00ff */
[----:B------:R-:W-:-:S04]  /*16e0*/  FMUL R3, R3, R14 ;  /* 0x0000000e03037220 */ /* 0x000fc80000400000 */
[----:B------:R-:W-:-:S05]  /*16f0*/  FFMA R3, R56, R0, R3 ;  /* 0x0000000038037223 */ /* 0x000fca0000000003 */
[----:B------:R-:W-:Y:S02]  /*1700*/  F2FP.BF16.F32.PACK_AB R11, RZ, R3 ;  /* 0x00000003ff0b723e */ /* 0x000fe400000010ff */
[----:B------:R-:W-:Y:S02]  /*1710*/  P2R R3, PR, RZ, 0x8 ;  /* 0x00000008ff037803 */ /* 0x000fe40000000000 */
[----:B------:R-:W-:-:S05]  /*1720*/  LEA.HI.X R3, R10, UR5, R13, 0x1, P2 ;  /* 0x000000050a037c11 */ /* 0x000fca00090f0c0d */
[----:B------:R0:W-:Y:S01]  /*1730*/  @P0 STG.E.U16 desc[UR12][R2.64], R11 ;  /* 0x0000000b02000986 */ /* 0x0001e2000c10150c */
[----:B------:R-:W-:Y:S05]  /*1740*/  @!P1 BRA `(.L_x_24) ;  /* 0x0000000000049947 */ /* 0x000fea0003800000 */
[----:B------:R1:W5:Y:S02]  /*1750*/  LDG.E.LTC128B.U16 R22, desc[UR12][R4.64+0x2] ;  /* 0x0000020c04167981 */ /* 0x000364000c1e1520 */
.L_x_24:
[----:B------:R-:W-:Y:S05]  /*1760*/  BSYNC B0 ;  /* 0x0000000000007941 */ /* 0x000fea0003800000 */
.L_x_23:
[----:B------:R-:W-:Y:S01]  /*1770*/  USHF.L.U32 UR4, UR6, 0x3, URZ ;  /* 0x0000000306047899 */ /* 0x000fe2000800063f */
[----:B-----5:R-:W-:Y:S01]  /*1780*/  IMAD.U32 R13, R22, 0x10000, RZ ;  /* 0x00010000160d7824 */ /* 0x020fe200078e00ff */
[----:B------:R-:W-:Y:S01]  /*1790*/  USHF.L.U64.HI UR5, UR6, 0x3, UR7 ;  /* 0x0000000306057899 */ /* 0x000fe20008010207 */
[----:B------:R-:W-:Y:S02]  /*17a0*/  ISETP.GT.AND P0, PT, R16, 0x8, P4 ;  /* 0x000000081000780c */ /* 0x000fe40002704270 */
[----:B------:R-:W-:Y:S01]  /*17b0*/  FMUL R56, R13, R14 ;  /* 0x0000000e0d387220 */ /* 0x000fe20000400000 */
[----:B------:R-:W-:Y:S02]  /*17c0*/  IMAD.U32 R10, RZ, RZ, UR4 ;  /* 0x00000004ff0a7e24 */ /* 0x000fe4000f8e00ff */
[----:B0-----:R-:W-:Y:S02]  /*17d0*/  IMAD.U32 R11, RZ, RZ, UR5 ;  /* 0x00000005ff0b7e24 */ /* 0x001fe4000f8e00ff */
[----:B------:R-:W-:Y:S01]  /*17e0*/  FFMA R56, R57, R0, R56 ;  /* 0x0000000039387223 */ /* 0x000fe20000000038 */
[----:B------:R-:W-:-:S04]  /*17f0*/  IMAD.WIDE.U32 R12, R6, UR6, R10 ;  /* 0x00000006060c7c25 */ /* 0x000fc8000f8e000a */
[----:B------:R-:W-:Y:S02]  /*1800*/  F2FP.BF16.F32.PACK_AB R57, RZ, R56 ;  /* 0x00000038ff39723e */ /* 0x000fe400000010ff */
[----:B------:R-:W-:-:S03]  /*1810*/  IADD3 R23, P2, R8, R12, RZ ;  /* 0x0000000c08177210 */ /* 0x000fc60007f5e0ff */
[----:B------:R0:W-:Y:S01]  /*1820*/  @P1 STG.E.U16 desc[UR12][R2.64+0x2], R57 ;  /* 0x0000023902001986 */ /* 0x0001e2000c10150c */
[----:B------:R-:W-:Y:S02]  /*1830*/  IADD3.X R56, R9, R21, R13, P2, !PT ;  /* 0x0000001509387210 */ /* 0x000fe400017fe40d */
[----:B------:R-:W-:-:S04]  /*1840*/  LEA R12, P2, R23, UR8, 0x1 ;  /* 0x00000008170c7c11 */ /* 0x000fc8000f8408ff */
[----:B------:R-:W-:-:S05]  /*1850*/  LEA.HI.X R13, R23, UR9, R56, 0x1, P2 ;  /* 0x00000009170d7c11 */ /* 0x000fca00090f0c38 */
[----:B------:R-:W2:Y:S01]  /*1860*/  @P0 LDG.E.LTC128B.U16 R22, desc[UR12][R12.64] ;  /* 0x0000000c0c160981 */ /* 0x000ea2000c1e1520 */
[C---:B------:R-:W-:Y:S01]  /*1870*/  IMAD.SHL.U32 R23, R20.reuse, 0x2, RZ ;  /* 0x0000000214177824 */ /* 0x040fe200078e00ff */
[----:B------:R-:W-:Y:S01]  /*1880*/  SHF.L.U64.HI R19, R20, 0x1, R19 ;  /* 0x0000000114137819 */ /* 0x000fe20000010213 */
[----:B------:R-:W-:Y:S01]  /*1890*/  BSSY B0, `(.L_x_25) ;  /* 0x000000b000007945 */ /* 0x000fe20003800000 */
[----:B------:R-:W-:Y:S02]  /*18a0*/  ISETP.GT.AND P1, PT, R16, 0x8, P3 ;  /* 0x000000081000780c */ /* 0x000fe40001f24270 */
[----:B------:R-:W-:Y:S01]  /*18b0*/  IADD3 R20, P2, R23, R2, RZ ;  /* 0x0000000217147210 */ /* 0x000fe20007f5e0ff */
[----:B--2---:R-:W-:-:S04]  /*18c0*/  IMAD.U32 R21, R22, 0x10000, RZ ;  /* 0x0001000016157824 */ /* 0x004fc800078e00ff */
[----:B------:R-:W-:-:S04]  /*18d0*/  FMUL R21, R21, R14 ;  /* 0x0000000e15157220 */ /* 0x000fc80000400000 */
[----:B------:R-:W-:-:S05]  /*18e0*/  FFMA R21, R58, R0, R21 ;  /* 0x000000003a157223 */ /* 0x000fca0000000015 */
[----:B------:R-:W-:Y:S01]  /*18f0*/  F2FP.BF16.F32.PACK_AB R56, RZ, R21 ;  /* 0x00000015ff38723e */ /* 0x000fe200000010ff */
[----:B------:R-:W-:-:S05]  /*1900*/  IMAD.X R21, R19, 0x1, R3, P2 ;  /* 0x0000000113157824 */ /* 0x000fca00010e0603 */
[----:B------:R0:W-:Y:S01]  /*1910*/  @P0 STG.E.U16 desc[UR12][R20.64], R56 ;  /* 0x0000003814000986 */ /* 0x0001e2000c10150c */
[----:B------:R-:W-:Y:S05]  /*1920*/  @!P1 BRA `(.L_x_26) ;  /* 0x0000000000049947 */ /* 0x000fea0003800000 */
[----:B------:R2:W5:Y:S02]  /*1930*/  LDG.E.LTC128B.U16 R22, desc[UR12][R12.64+0x2] ;  /* 0x0000020c0c167981 */ /* 0x000564000c1e1520 */
.L_x_26:
[----:B------:R-:W-:Y:S05]  /*1940*/  BSYNC B0 ;  /* 0x0000000000007941 */ /* 0x000fea0003800000 */
.L_x_25:
[----:B0----5:R-:W-:Y:S01]  /*1950*/  IMAD.U32 R57, R22, 0x10000, RZ ;  /* 0x0001000016397824 */ /* 0x021fe200078e00ff */
[----:B------:R-:W-:Y:S01]  /*1960*/  ISETP.GT.AND P3, PT, R15, 0x8, PT ;  /* 0x000000080f00780c */ /* 0x000fe20003f64270 */
[----:B------:R-:W-:Y:S02]  /*1970*/  BSSY B0, `(.L_x_27) ;  /* 0x0000009000007945 */ /* 0x000fe40003800000 */
[----:B------:R-:W-:Y:S01]  /*1980*/  FMUL R56, R57, R14 ;  /* 0x0000000e39387220 */ /* 0x000fe20000400000 */
[----:B------:R-:W-:Y:S02]  /*1990*/  ISETP.GT.AND P0, PT, R16, RZ, P3 ;  /* 0x000000ff1000720c */ /* 0x000fe40001f04270 */
[----:B------:R-:W-:Y:S01]  /*19a0*/  P2R R57, PR, RZ, 0x8 ;  /* 0x00000008ff397803 */ /* 0x000fe20000000000 */
[----:B------:R-:W-:-:S05]  /*19b0*/  FFMA R56, R59, R0, R56 ;  /* 0x000000003b387223 */ /* 0x000fca0000000038 */
[----:B------:R-:W-:-:S05]  /*19c0*/  F2FP.BF16.F32.PACK_AB R56, RZ, R56 ;  /* 0x00000038ff38723e */ /* 0x000fca00000010ff */
[----:B------:R0:W-:Y:S01]  /*19d0*/  @P1 STG.E.U16 desc[UR12][R20.64+0x2], R56 ;  /* 0x0000023814001986 */ /* 0x0001e2000c10150c */
[----:B------:R-:W-:Y:S05]  /*19e0*/  @!P0 BRA `(.L_x_28) ;  /* 0x0000000000048947 */ /* 0x000fea0003800000 */
[----:B------:R3:W5:Y:S02]  /*19f0*/  LDG.E.LTC128B.U16 R22, desc[UR12][R4.64+0x10] ;  /* 0x0000100c04167981 */ /* 0x000764000c1e1520 */
.L_x_28:
[----:B------:R-:W-:Y:S05]  /*1a00*/  BSYNC B0 ;  /* 0x0000000000007941 */ /* 0x000fea0003800000 */
.L_x_27:
[----:B-----5:R-:W-:Y:S01]  /*1a10*/  IMAD.U32 R57, R22, 0x10000, RZ ;  /* 0x0001000016397824 */ /* 0x020fe200078e00ff */
[----:B------:R-:W-:Y:S01]  /*1a20*/  ISETP.GT.AND P2, PT, R15, 0x9, PT ;  /* 0x000000090f00780c */ /* 0x000fe20003f44270 */
[----:B------:R-:W-:Y:S02]  /*1a30*/  BSSY B0, `(.L_x_29) ;  /* 0x0000009000007945 */ /* 0x000fe40003800000 */
[----:B------:R-:W-:Y:S01]  /*1a40*/  FMUL R57, R57, R14 ;  /* 0x0000000e39397220 */ /* 0x000fe20000400000 */
[----:B------:R-:W-:Y:S02]  /*1a50*/  ISETP.GT.AND P1, PT, R16, RZ, P2 ;  /* 0x000000ff1000720c */ /* 0x000fe40001724270 */
[----:B0-----:R-:W-:Y:S01]  /*1a60*/  P2R R56, PR, RZ, 0x4 ;  /* 0x00000004ff387803 */ /* 0x001fe20000000000 */
[----:B------:R-:W-:-:S05]  /*1a70*/  FFMA R57, R60, R0, R57 ;  /* 0x000000003c397223 */ /* 0x000fca0000000039 */
[----:B------:R-:W-:-:S05]  /*1a80*/  F2FP.BF16.F32.PACK_AB R57, RZ, R57 ;  /* 0x00000039ff39723e */ /* 0x000fca00000010ff */
[----:B------:R0:W-:Y:S01]  /*1a90*/  @P0 STG.E.U16 desc[UR12][R2.64+0x10], R57 ;  /* 0x0000103902000986 */ /* 0x0001e2000c10150c */
[----:B------:R-:W-:Y:S05]  /*1aa0*/  @!P1 BRA `(.L_x_30) ;  /* 0x0000000000049947 */ /* 0x000fea0003800000 */
[----:B------:R4:W5:Y:S02]  /*1ab0*/  LDG.E.LTC128B.U16 R22, desc[UR12][R4.64+0x12] ;  /* 0x0000120c04167981 */ /* 0x000964000c1e1520 */
.L_x_30:
[----:B------:R-:W-:Y:S05]  /*1ac0*/  BSYNC B0 ;  /* 0x0000000000007941 */ /* 0x000fea0003800000 */
.L_x_29:
[----:B0----5:R-:W-:Y:S01]  /*1ad0*/  IMAD.U32 R57, R22, 0x10000, RZ ;  /* 0x0001000016397824 */ /* 0x021fe200078e00ff */
[----:B------:R-:W-:Y:S01]  /*1ae0*/  ISETP.GT.AND P0, PT, R16, 0x8, P3 ;  /* 0x000000081000780c */ /* 0x000fe20001f04270 */
[----:B------:R-:W-:Y:S02]  /*1af0*/  BSSY B0, `(.L_x_31) ;  /* 0x0000007000007945 */ /* 0x000fe40003800000 */
[----:B------:R-:W-:-:S04]  /*1b00*/  FMUL R56, R57, R14 ;  /* 0x0000000e39387220 */ /* 0x000fc80000400000 */
[----:B------:R-:W-:-:S05]  /*1b10*/  FFMA R56, R61, R0, R56 ;  /* 0x000000003d387223 */ /* 0x000fca0000000038 */
[----:B------:R-:W-:-:S05]  /*1b20*/  F2FP.BF16.F32.PACK_AB R56, RZ, R56 ;  /* 0x00000038ff38723e */ /* 0x000fca00000010ff */
[----:B------:R0:W-:Y:S01]  /*1b30*/  @P1 STG.E.U16 desc[UR12][R2.64+0x12], R56 ;  /* 0x0000123802001986 */ /* 0x0001e2000c10150c */
[----:B------:R-:W-:Y:S05]  /*1b40*/  @!P0 BRA `(.L_x_32) ;  /* 0x0000000000048947 */ /* 0x000fea0003800000 */
[----:B------:R0:W5:Y:S02]  /*1b50*/  LDG.E.LTC128B.U16 R22, desc[UR12][R12.64+0x10] ;  /* 0x0000100c0c167981 */ /* 0x000164000c1e1520 */
.L_x_32:
[----:B------:R-:W-:Y:S05]  /*1b60*/  BSYNC B0 ;  /* 0x0000000000007941 */ /* 0x000fea0003800000 */
.L_x_31:
[----:B-----5:R-:W-:Y:S01]  /*1b70*/  IMAD.U32 R57, R22, 0x10000, RZ ;  /* 0x0001000016397824 */ /* 0x020fe200078e00ff */
        /* <DEDUP_REMOVED lines=8> */
.L_x_34:
[----:B------:R-:W-:Y:S05]  /*1c00*/  BSYNC B0 ;  /* 0x0000000000007941 */ /* 0x000fea0003800000 */
.L_x_33:
[----:B-----5:R-:W-:Y:S01]  /*1c10*/  IMAD.U32 R59, R22, 0x10000, RZ ;  /* 0x00010000163b7824 */ /* 0x020fe200078e00ff */
[----:B------:R-:W-:Y:S01]  /*1c20*/  ISETP.GT.AND P3, PT, R15, 0x10, PT ;  /* 0x000000100f00780c */ /* 0x000fe20003f64270 */
[C---:B0-----:R-:W-:Y:S01]  /*1c30*/  IMAD.SHL.U32 R57, R17.reuse, 0x2, RZ ;  /* 0x0000000211397824 */ /* 0x041fe200078e00ff */
[----:B------:R-:W-:Y:S01]  /*1c40*/  SHF.L.U64.HI R17, R17, 0x1, R18 ;  /* 0x0000000111117819 */ /* 0x000fe20000010212 */
[----:B------:R-:W-:Y:S01]  /*1c50*/  FMUL R56, R59, R14 ;  /* 0x0000000e3b387220 */ /* 0x000fe20000400000 */
[----:B------:R-:W-:Y:S02]  /*1c60*/  BSSY B0, `(.L_x_35) ;  /* 0x000000a000007945 */ /* 0x000fe40003800000 */
[----:B------:R-:W-:Y:S01]  /*1c70*/  IADD3 R18, P0, P2, R57, R2, R23 ;  /* 0x0000000239127210 */ /* 0x000fe20007a1e017 */
[----:B------:R-:W-:Y:S01]  /*1c80*/  FFMA R56, R63, R0, R56 ;  /* 0x000000003f387223 */ /* 0x000fe20000000038 */
[----:B------:R-:W-:Y:S02]  /*1c90*/  P2R R23, PR, RZ, 0x8 ;  /* 0x00000008ff177803 */ /* 0x000fe40000000000 */
[----:B------:R-:W-:-:S02]  /*1ca0*/  IADD3.X R19, R17, R3, R19, P0, P2 ;  /* 0x0000000311137210 */ /* 0x000fc400007e4413 */
[----:B------:R-:W-:Y:S02]  /*1cb0*/  F2FP.BF16.F32.PACK_AB R56, RZ, R56 ;  /* 0x00000038ff38723e */ /* 0x000fe400000010ff */
[----:B------:R-:W-:-:S03]  /*1cc0*/  ISETP.GT.AND P0, PT, R16, RZ, P3 ;  /* 0x000000ff1000720c */ /* 0x000fc60001f04270 */
[----:B------:R0:W-:Y:S10]  /*1cd0*/  @P1 STG.E.U16 desc[UR12][R20.64+0x12], R56 ;  /* 0x0000123814001986 */ /* 0x0001f4000c10150c */
[----:B------:R-:W-:Y:S05]  /*1ce0*/  @!P0 BRA `(.L_x_36) ;  /* 0x0000000000048947 */ /* 0x000fea0003800000 */
[----:B------:R0:W5:Y:S02]  /*1cf0*/  LDG.E.LTC128B.U16 R22, desc[UR12][R4.64+0x20] ;  /* 0x0000200c04167981 */ /* 0x000164000c1e1520 */
.L_x_36:
[----:B------:R-:W-:Y:S05]  /*1d00*/  BSYNC B0 ;  /* 0x0000000000007941 */ /* 0x000fea0003800000 */
.L_x_35:
[----:B-----5:R-:W-:Y:S01]  /*1d10*/  IMAD.U32 R23, R22, 0x10000, RZ ;  /* 0x0001000016177824 */ /* 0x020fe200078e00ff */
[----:B------:R-:W-:Y:S01]  /*1d20*/  ISETP.GT.AND P1, PT, R15, 0x11, PT ;  /* 0x000000110f00780c */ /* 0x000fe20003f24270 */
[----:B------:R-:W-:Y:S02]  /*1d30*/  BSSY B0, `(.L_x_37) ;  /* 0x0000009000007945 */ /* 0x000fe40003800000 */
[----:B------:R-:W-:-:S04]  /*1d40*/  FMUL R23, R23, R14 ;  /* 0x0000000e17177220 */ /* 0x000fc80000400000 */
[----:B------:R-:W-:-:S05]  /*1d50*/  FFMA R23, R64, R0, R23 ;  /* 0x0000000040177223 */ /* 0x000fca0000000017 */
[----:B------:R-:W-:-:S05]  /*1d60*/  F2FP.BF16.F32.PACK_AB R23, RZ, R23 ;  /* 0x00000017ff17723e */ /* 0x000fca00000010ff */
[----:B------:R1:W-:Y:S01]  /*1d70*/  @P0 STG.E.U16 desc[UR12][R2.64+0x20], R23 ;  /* 0x0000201702000986 */ /* 0x0003e2000c10150c */
[----:B------:R-:W-:Y:S02]  /*1d80*/  ISETP.GT.AND P0, PT, R16, RZ, P1 ;  /* 0x000000ff1000720c */ /* 0x000fe40000f04270 */
[----:B-1----:R-:W-:-:S11]  /*1d90*/  P2R R23, PR, RZ, 0x2 ;  /* 0x00000002ff177803 */ /* 0x002fd60000000000 */
[----:B------:R-:W-:Y:S05]  /*1da0*/  @!P0 BRA `(.L_x_38) ;  /* 0x0000000000048947 */ /* 0x000fea0003800000 */
[----:B------:R1:W5:Y:S02]  /*1db0*/  LDG.E.LTC128B.U16 R22, desc[UR12][R4.64+0x22] ;  /* 0x0000220c04167981 */ /* 0x000364000c1e1520 */
.L_x_38:
[----:B------:R-:W-:Y:S05]  /*1dc0*/  BSYNC B0 ;  /* 0x0000000000007941 */ /* 0x000fea0003800000 */
.L_x_37:
[----:B-----5:R-:W-:Y:S01]  /*1dd0*/  IMAD.U32 R23, R22, 0x10000, RZ ;  /* 0x0001000016177824 */ /* 0x020fe200078e00ff */
[----:B------:R-:W-:Y:S03]  /*1de0*/  BSSY B0, `(.L_x_39) ;  /* 0x0000008000007945 */ /* 0x000fe60003800000 */
[----:B0-----:R-:W-:-:S04]  /*1df0*/  FMUL R56, R23, R14 ;  /* 0x0000000e17387220 */ /* 0x001fc80000400000 */
[----:B------:R-:W-:-:S05]  /*1e00*/  FFMA R56, R65, R0, R56 ;  /* 0x0000000041387223 */ /* 0x000fca0000000038 */
[----:B------:R-:W-:-:S05]  /*1e10*/  F2FP.BF16.F32.PACK_AB R56, RZ, R56 ;  /* 0x00000038ff38723e */ /* 0x000fca00000010ff */
[----:B------:R0:W-:Y:S01]  /*1e20*/  @P0 STG.E.U16 desc[UR12][R2.64+0x22], R56 ;  /* 0x0000223802000986 */ /* 0x0001e2000c10150c */
[----:B------:R-:W-:-:S13]  /*1e30*/  ISETP.GT.AND P0, PT, R16, 0x8, P3 ;  /* 0x000000081000780c */ /* 0x000fda0001f04270 */
[----:B0-----:R-:W-:Y:S05]  /*1e40*/  @!P0 BRA `(.L_x_40) ;  /* 0x0000000000048947 */ /* 0x001fea0003800000 */
[----:B------:R0:W5:Y:S02]  /*1e50*/  LDG.E.LTC128B.U16 R22, desc[UR12][R12.64+0x20] ;  /* 0x0000200c0c167981 */ /* 0x000164000c1e1520 */
.L_x_40:
[----:B------:R-:W-:Y:S05]  /*1e60*/  BSYNC B0 ;  /* 0x0000000000007941 */ /* 0x000fea0003800000 */
.L_x_39:
[C---:B-----5:R-:W-:Y:S01]  /*1e70*/  IMAD.U32 R23, R22.reuse, 0x10000, RZ ;  /* 0x0001000016177824 */ /* 0x060fe200078e00ff */
[----:B------:R-:W-:Y:S01]  /*1e80*/  BSSY B0, `(.L_x_41) ;  /* 0x000000c000007945 */ /* 0x000fe20003800000 */
[----:B------:R-:W-:Y:S02]  /*1e90*/  PRMT R56, R22, 0x7610, R56 ;  /* 0x0000761016387816 */ /* 0x000fe40000000038 */
[----:B------:R-:W-:-:S04]  /*1ea0*/  FMUL R23, R23, R14 ;  /* 0x0000000e17177220 */ /* 0x000fc80000400000 */
[----:B------:R-:W-:-:S05]  /*1eb0*/  FFMA R23, R66, R0, R23 ;  /* 0x0000000042177223 */ /* 0x000fca0000000017 */
[----:B------:R-:W-:-:S04]  /*1ec0*/  F2FP.BF16.F32.PACK_AB R23, RZ, R23 ;  /* 0x00000017ff17723e */ /* 0x000fc800000010ff */
[----:B------:R-:W-:-:S05]  /*1ed0*/  PRMT R58, R23, 0x7610, R58 ;  /* 0x00007610173a7816 */ /* 0x000fca000000003a */
[----:B------:R0:W-:Y:S01]  /*1ee0*/  @P0 STG.E.U16 desc[UR12][R20.64+0x20], R58 ;  /* 0x0000203a14000986 */ /* 0x0001e2000c10150c */
[----:B------:R-:W-:-:S05]  /*1ef0*/  IADD3 R59, P0, R6, 0x40, RZ ;  /* 0x00000040063b7810 */ /* 0x000fca0007f1e0ff */
[----:B------:R-:W-:Y:S01]  /*1f00*/  IMAD.X R23, RZ, RZ, R7, P0 ;  /* 0x000000ffff177224 */ /* 0x000fe200000e0607 */
[----:B------:R-:W-:-:S13]  /*1f10*/  ISETP.GT.AND P0, PT, R16, 0x8, P1 ;  /* 0x000000081000780c */ /* 0x000fda0000f04270 */
[----:B0-----:R-:W-:Y:S05]  /*1f20*/  @!P0 BRA `(.L_x_42) ;  /* 0x0000000000048947 */ /* 0x001fea0003800000 */
[----:B------:R0:W5:Y:S02]  /*1f30*/  LDG.E.LTC128B.U16 R56, desc[UR12][R12.64+0x22] ;  /* 0x0000220c0c387981 */ /* 0x000164000c1e1520 */
.L_x_42:
[----:B------:R-:W-:Y:S05]  /*1f40*/  BSYNC B0 ;  /* 0x0000000000007941 */ /* 0x000fea0003800000 */
.L_x_41:
[----:B-----5:R-:W-:Y:S01]  /*1f50*/  IMAD.U32 R7, R56, 0x10000, RZ ;  /* 0x0001000038077824 */ /* 0x020fe200078e00ff */
[----:B------:R-:W-:Y:S01]  /*1f60*/  ISETP.GT.AND P2, PT, R15, 0x18, PT ;  /* 0x000000180f00780c */ /* 0x000fe20003f44270 */
[----:B------:R-:W-:Y:S01]  /*1f70*/  IMAD.WIDE.U32 R10, R59, UR6, R10 ;  /* 0x000000063b0a7c25 */ /* 0x000fe2000f8e000a */
[----:B------:R-:W-:Y:S03]  /*1f80*/  BSSY B0, `(.L_x_43) ;  /* 0x0000014000007945 */ /* 0x000fe60003800000 */
[----:B------:R-:W-:-:S04]  /*1f90*/  FMUL R6, R7, R14 ;  /* 0x0000000e07067220 */ /* 0x000fc80000400000 */
[----:B------:R-:W-:-:S05]  /*1fa0*/  FFMA R6, R67, R0, R6 ;  /* 0x0000000043067223 */ /* 0x000fca0000000006 */
[----:B------:R-:W-:Y:S01]  /*1fb0*/  F2FP.BF16.F32.PACK_AB R7, RZ, R6 ;  /* 0x00000006ff07723e */ /* 0x000fe200000010ff */
[----:B------:R-:W-:Y:S02]  /*1fc0*/  IMAD R6, R23, UR6, RZ ;  /* 0x0000000617067c24 */ /* 0x000fe4000f8e02ff */
[----:B------:R-:W-:Y:S01]  /*1fd0*/  IMAD.WIDE.U32 R22, R59, UR6, R8 ;  /* 0x000000063b167c25 */ /* 0x000fe2000f8e0008 */
[----:B------:R-:W-:-:S03]  /*1fe0*/  PRMT R58, R7, 0x7610, R58 ;  /* 0x00007610073a7816 */ /* 0x000fc6000000003a */
[----:B------:R-:W-:Y:S02]  /*1ff0*/  IMAD R61, R59, UR7, R6 ;  /* 0x000000073b3d7c24 */ /* 0x000fe4000f8e0206 */
[----:B------:R0:W-:Y:S01]  /*2000*/  @P0 STG.E.U16 desc[UR12][R20.64+0x22], R58 ;  /* 0x0000223a14000986 */ /* 0x0001e2000c10150c */
[----:B------:R-:W-:Y:S01]  /*2010*/  LEA R6, P0, R22, UR8, 0x1 ;  /* 0x0000000816067c11 */ /* 0x000fe2000f8008ff */
[----:B------:R-:W-:-:S05]  /*2020*/  IMAD.IADD R7, R23, 0x1, R61 ;  /* 0x0000000117077824 */ /* 0x000fca00078e023d */
[----:B------:R-:W-:Y:S02]  /*2030*/  LEA.HI.X R7, R22, UR9, R7, 0x1, P0 ;  /* 0x0000000916077c11 */ /* 0x000fe400080f0c07 */
[----:B------:R-:W-:-:S04]  /*2040*/  IADD3 R10, P0, R8, R10, RZ ;  /* 0x0000000a080a7210 */ /* 0x000fc80007f1e0ff */
[----:B------:R-:W-:Y:S02]  /*2050*/  IADD3.X R9, R9, R61, R11, P0, !PT ;  /* 0x0000003d09097210 */ /* 0x000fe400007fe40b */
[----:B------:R-:W-:-:S04]  /*2060*/  LEA R8, P0, R10, UR8, 0x1 ;  /* 0x000000080a087c11 */ /* 0x000fc8000f8008ff */
[----:B------:R-:W-:Y:S02]  /*2070*/  LEA.HI.X R9, R10, UR9, R9, 0x1, P0 ;  /* 0x000000090a097c11 */ /* 0x000fe400080f0c09 */
[----:B------:R-:W-:Y:S02]  /*2080*/  ISETP.GT.AND P0, PT, R16, RZ, P2 ;  /* 0x000000ff1000720c */ /* 0x000fe40001704270 */
[----:B------:R-:W-:-:S11]  /*2090*/  P2R R10, PR, RZ, 0x4 ;  /* 0x00000004ff0a7803 */ /* 0x000fd60000000000 */
[----:B0-----:R-:W-:Y:S05]  /*20a0*/  @!P0 BRA `(.L_x_44) ;  /* 0x0000000000048947 */ /* 0x001fea0003800000 */
[----:B------:R0:W5:Y:S02]  /*20b0*/  LDG.E.LTC128B.U16 R56, desc[UR12][R4.64+0x30] ;  /* 0x0000300c04387981 */ /* 0x000164000c1e1520 */
.L_x_44:
[----:B------:R-:W-:Y:S05]  /*20c0*/  BSYNC B0 ;  /* 0x0000000000007941 */ /* 0x000fea0003800000 */
.L_x_43:
[----:B-----5:R-:W-:Y:S01]  /*20d0*/  IMAD.U32 R11, R56, 0x10000, RZ ;  /* 0x00010000380b7824 */ /* 0x020fe200078e00ff */
[----:B------:R-:W-:Y:S01]  /*20e0*/  ISETP.GT.AND P1, PT, R15, 0x19, PT ;  /* 0x000000190f00780c */ /* 0x000fe20003f24270 */
[----:B------:R-:W-:Y:S02]  /*20f0*/  BSSY B0, `(.L_x_45) ;  /* 0x0000009000007945 */ /* 0x000fe40003800000 */
[----:B------:R-:W-:Y:S01]  /*2100*/  FMUL R11, R11, R14 ;  /* 0x0000000e0b0b7220 */ /* 0x000fe20000400000 */
[----:B------:R-:W-:-:S03]  /*2110*/  P2R R10, PR, RZ, 0x2 ;  /* 0x00000002ff0a7803 */ /* 0x000fc60000000000 */
[----:B------:R-:W-:-:S05]  /*2120*/  FFMA R11, R68, R0, R11 ;  /* 0x00000000440b7223 */ /* 0x000fca000000000b */
[----:B------:R-:W-:-:S05]  /*2130*/  F2FP.BF16.F32.PACK_AB R11, RZ, R11 ;  /* 0x0000000bff0b723e */ /* 0x000fca00000010ff */
[----:B------:R0:W-:Y:S01]  /*2140*/  @P0 STG.E.U16 desc[UR12][R2.64+0x30], R11 ;  /* 0x0000300b02000986 */ /* 0x0001e2000c10150c */
[----:B------:R-:W-:-:S13]  /*2150*/  ISETP.GT.AND P0, PT, R16, RZ, P1 ;  /* 0x000000ff1000720c */ /* 0x000fda0000f04270 */
[----:B0-----:R-:W-:Y:S05]  /*2160*/  @!P0 BRA `(.L_x_46) ;  /* 0x0000000000048947 */ /* 0x001fea0003800000 */
[----:B------:R0:W5:Y:S02]  /*2170*/  LDG.E.LTC128B.U16 R56, desc[UR12][R4.64+0x32] ;  /* 0x0000320c04387981 */ /* 0x000164000c1e1520 */
.L_x_46:
[----:B------:R-:W-:Y:S05]  /*2180*/  BSYNC B0 ;  /* 0x0000000000007941 */ /* 0x000fea0003800000 */
.L_x_45:
[----:B-----5:R-:W-:Y:S01]  /*2190*/  IMAD.U32 R11, R56, 0x10000, RZ ;  /* 0x00010000380b7824 */ /* 0x020fe200078e00ff */
[----:B------:R-:W-:Y:S03]  /*21a0*/  BSSY B0, `(.L_x_47) ;  /* 0x0000008000007945 */ /* 0x000fe60003800000 */
[----:B------:R-:W-:-:S04]  /*21b0*/  FMUL R10, R11, R14 ;  /* 0x0000000e0b0a7220 */ /* 0x000fc80000400000 */
[----:B------:R-:W-:-:S05]  /*21c0*/  FFMA R10, R69, R0, R10 ;  /* 0x00000000450a7223 */ /* 0x000fca000000000a */
[----:B------:R-:W-:-:S05]  /*21d0*/  F2FP.BF16.F32.PACK_AB R10, RZ, R10 ;  /* 0x0000000aff0a723e */ /* 0x000fca00000010ff */
[----:B------:R0:W-:Y:S01]  /*21e0*/  @P0 STG.E.U16 desc[UR12][R2.64+0x32], R10 ;  /* 0x0000320a02000986 */ /* 0x0001e2000c10150c */
[----:B------:R-:W-:-:S13]  /*21f0*/  ISETP.GT.AND P0, PT, R16, 0x8, P2 ;  /* 0x000000081000780c */ /* 0x000fda0001704270 */
[----:B0-----:R-:W-:Y:S05]  /*2200*/  @!P0 BRA `(.L_x_48) ;  /* 0x0000000000048947 */ /* 0x001fea0003800000 */
[----:B------:R0:W5:Y:S02]  /*2210*/  LDG.E.LTC128B.U16 R56, desc[UR12][R12.64+0x30] ;  /* 0x0000300c0c387981 */ /* 0x000164000c1e1520 */
.L_x_48:
[----:B------:R-:W-:Y:S05]  /*2220*/  BSYNC B0 ;  /* 0x0000000000007941 */ /* 0x000fea0003800000 */
.L_x_47:
        /* <DEDUP_REMOVED lines=9> */
.L_x_50:
[----:B------:R-:W-:Y:S05]  /*22c0*/  BSYNC B0 ;  /* 0x0000000000007941 */ /* 0x000fea0003800000 */
.L_x_49:
        /* <DEDUP_REMOVED lines=11> */
.L_x_52:
[----:B------:R-:W-:Y:S05]  /*2380*/  BSYNC B0 ;  /* 0x0000000000007941 */ /* 0x000fea0003800000 */
.L_x_51:
        /* <DEDUP_REMOVED lines=11> */
.L_x_54:
[----:B------:R-:W-:Y:S05]  /*2440*/  BSYNC B0 ;  /* 0x0000000000007941 */ /* 0x000fea0003800000 */
.L_x_53:
        /* <DEDUP_REMOVED lines=9> */
.L_x_56:
[----:B------:R-:W-:Y:S05]  /*24e0*/  BSYNC B0 ;  /* 0x0000000000007941 */ /* 0x000fea0003800000 */
.L_x_55:
        /* <DEDUP_REMOVED lines=9> */
.L_x_58:
[----:B------:R-:W-:Y:S05]  /*2580*/  BSYNC B0 ;  /* 0x0000000000007941 */ /* 0x000fea0003800000 */
.L_x_57:
        /* <DEDUP_REMOVED lines=11> */
.L_x_60:
[----:B------:R-:W-:Y:S05]  /*2640*/  BSYNC B0 ;  /* 0x0000000000007941 */ /* 0x000fea0003800000 */
.L_x_59:
[----:B-----5:R-:W-:Y:S01]  /*2650*/  IMAD.U32 R11, R56, 0x10000, RZ ;  /* 0x00010000380b7824 */ /* 0x020fe200078e00ff */
[----:B------:R-:W-:Y:S01]  /*2660*/  ISETP.GT.AND P4, PT, R15, 0x29, PT ;  /* 0x000000290f00780c */ /* 0x000fe20003f84270 */
[----:B------:R-:W-:Y:S02]  /*2670*/  BSSY B0, `(.L_x_61) ;  /* 0x0000008000007945 */ /* 0x000fe40003800000 */
[----:B------:R-:W-:-:S04]  /*2680*/  FMUL R11, R11, R14 ;  /* 0x0000000e0b0b7220 */ /* 0x000fc80000400000 */
[----:B------:R-:W-:-:S05]  /*2690*/  FFMA R11, R76, R0, R11 ;  /* 0x000000004c0b7223 */ /* 0x000fca000000000b */
[----:B------:R-:W-:-:S05]  /*26a0*/  F2FP.BF16.F32.PACK_AB R11, RZ, R11 ;  /* 0x0000000bff0b723e */ /* 0x000fca00000010ff */
[----:B------:R0:W-:Y:S01]  /*26b0*/  @P0 STG.E.U16 desc[UR12][R2.64+0x50], R11 ;  /* 0x0000500b02000986 */ /* 0x0001e2000c10150c */
[----:B------:R-:W-:-:S13]  /*26c0*/  ISETP.GT.AND P0, PT, R16, RZ, P4 ;  /* 0x000000ff1000720c */ /* 0x000fda0002704270 */
[----:B0-----:R-:W-:Y:S05]  /*26d0*/  @!P0 BRA `(.L_x_62) ;  /* 0x0000000000048947 */ /* 0x001fea0003800000 */
[----:B------:R0:W5:Y:S02]  /*26e0*/  LDG.E.LTC128B.U16 R56, desc[UR12][R4.64+0x52] ;  /* 0x0000520c04387981 */ /* 0x000164000c1e1520 */
.L_x_62:
[----:B------:R-:W-:Y:S05]  /*26f0*/  BSYNC B0 ;  /* 0x0000000000007941 */ /* 0x000fea0003800000 */
.L_x_61:
        /* <DEDUP_REMOVED lines=9> */
.L_x_64:
[----:B------:R-:W-:Y:S05]  /*2790*/  BSYNC B0 ;  /* 0x0000000000007941 */ /* 0x000fea0003800000 */
.L_x_63:
        /* <DEDUP_REMOVED lines=9> */
.L_x_66:
[----:B------:R-:W-:Y:S05]  /*2830*/  BSYNC B0 ;  /* 0x0000000000007941 */ /* 0x000fea0003800000 */
.L_x_65:
        /* <DEDUP_REMOVED lines=10> */
.L_x_68:
[----:B------:R-:W-:Y:S05]  /*28e0*/  BSYNC B0 ;  /* 0x0000000000007941 */ /* 0x000fea0003800000 */
.L_x_67:
        /* <DEDUP_REMOVED lines=10> */
.L_x_70:
[----:B------:R-:W-:Y:S05]  /*2990*/  BSYNC B0 ;  /* 0x0000000000007941 */ /* 0x000fea0003800000 */
.L_x_69:
        /* <DEDUP_REMOVED lines=9> */
.L_x_72:
[----:B------:R-:W-:Y:S05]  /*2a30*/  BSYNC B0 ;  /* 0x0000000000007941 */ /* 0x000fea0003800000 */
.L_x_71:
        /* <DEDUP_REMOVED lines=9> */
.L_x_74:
[----:B------:R-:W-:Y:S05]  /*2ad0*/  BSYNC B0 ;  /* 0x0000000000007941 */ /* 0x000fea0003800000 */
.L_x_73:
        /* <DEDUP_REMOVED lines=10> */
.L_x_76:
[----:B------:R-:W-:Y:S05]  /*2b80*/  BSYNC B0 ;  /* 0x0000000000007941 */ /* 0x000fea0003800000 */
.L_x_75:
[----:B-----5:R-:W-:Y:S01]  /*2b90*/  IMAD.U32 R11, R56, 0x10000, RZ ;  /* 0x00010000380b7824 */ /* 0x020fe200078e00ff */
[----:B------:R-:W-:Y:S03]  /*2ba0*/  BSSY B0, `(.L_x_77) ;  /* 0x000000d000007945 */ /* 0x000fe60003800000 */
[----:B------:R-:W-:-:S04]  /*2bb0*/  FMUL R11, R11, R14 ;  /* 0x0000000e0b0b7220 */ /* 0x000fc80000400000 */
[----:B------:R-:W-:-:S05]  /*2bc0*/  FFMA R11, R84, R0, R11 ;  /* 0x00000000540b7223 */ /* 0x000fca000000000b */
[----:B------:R-:W-:-:S05]  /*2bd0*/  F2FP.BF16.F32.PACK_AB R11, RZ, R11 ;  /* 0x0000000bff0b723e */ /* 0x000fca00000010ff */
[----:B------:R1:W-:Y:S01]  /*2be0*/  @P0 STG.E.U16 desc[UR12][R2.64+0x70], R11 ;  /* 0x0000700b02000986 */ /* 0x0003e2000c10150c */
[----:B------:R-:W-:-:S05]  /*2bf0*/  IADD3 R22, P0, R57, R20, RZ ;  /* 0x0000001439167210 */ /* 0x000fca0007f1e0ff */
[----:B------:R-:W-:Y:S01]  /*2c00*/  IMAD.X R23, R17, 0x1, R21, P0 ;  /* 0x0000000111177824 */ /* 0x000fe200000e0615 */
[----:B------:R-:W-:-:S05]  /*2c10*/  IADD3 R10, P0, R57, R2, RZ ;  /* 0x00000002390a7210 */ /* 0x000fca0007f1e0ff */
[----:B-1----:R-:W-:Y:S01]  /*2c20*/  IMAD.X R11, R17, 0x1, R3, P0 ;  /* 0x00000001110b7824 */ /* 0x002fe200000e0603 */
[----:B------:R-:W-:-:S04]  /*2c30*/  ISETP.GT.AND P0, PT, R15, 0x39, PT ;  /* 0x000000390f00780c */ /* 0x000fc80003f04270 */
[----:B------:R-:W-:-:S13]  /*2c40*/  ISETP.GT.AND P5, PT, R16, RZ, P0 ;  /* 0x000000ff1000720c */ /* 0x000fda00007a4270 */
[----:B------:R-:W-:Y:S05]  /*2c50*/  @!P5 BRA `(.L_x_78) ;  /* 0x000000000004d947 */ /* 0x000fea0003800000 */
[----:B------:R1:W5:Y:S02]  /*2c60*/  LDG.E.LTC128B.U16 R56, desc[UR12][R4.64+0x72] ;  /* 0x0000720c04387981 */ /* 0x000364000c1e1520 */
.L_x_78:
[----:B------:R-:W-:Y:S05]  /*2c70*/  BSYNC B0 ;  /* 0x0000000000007941 */ /* 0x000fea0003800000 */
.L_x_77:
[----:B01-345:R-:W-:Y:S01]  /*2c80*/  IMAD.U32 R5, R56, 0x10000, RZ ;  /* 0x0001000038057824 */ /* 0x03bfe200078e00ff */
        /* <DEDUP_REMOVED lines=8> */
.L_x_80:
[----:B------:R-:W-:Y:S05]  /*2d10*/  BSYNC B0 ;  /* 0x0000000000007941 */ /* 0x000fea0003800000 */
.L_x_79:
[----:B-----5:R-:W-:Y:S01]  /*2d20*/  IMAD.U32 R3, R56, 0x10000, RZ ;  /* 0x0001000038037824 */ /* 0x020fe200078e00ff */
[----:B------:R-:W-:Y:S03]  /*2d30*/  BSSY B0, `(.L_x_81) ;  /* 0x0000008000007945 */ /* 0x000fe60003800000 */
[----:B------:R-:W-:-:S04]  /*2d40*/  FMUL R3, R3, R14 ;  /* 0x0000000e03037220 */ /* 0x000fc80000400000 */
[----:B------:R-:W-:-:S05]  /*2d50*/  FFMA R3, R86, R0, R3 ;  /* 0x0000000056037223 */ /* 0x000fca0000000003 */
[----:B------:R-:W-:-:S05]  /*2d60*/  F2FP.BF16.F32.PACK_AB R3, RZ, R3 ;  /* 0x00000003ff03723e */ /* 0x000fca00000010ff */
[----:B------:R1:W-:Y:S01]  /*2d70*/  @P5 STG.E.U16 desc[UR12][R20.64+0x70], R3 ;  /* 0x0000700314005986 */ /* 0x0003e2000c10150c */
[----:B------:R-:W-:-:S13]  /*2d80*/  ISETP.GT.AND P5, PT, R16, 0x8, P0 ;  /* 0x000000081000780c */ /* 0x000fda00007a4270 */
[----:B-1----:R-:W-:Y:S05]  /*2d90*/  @!P5 BRA `(.L_x_82) ;  /* 0x000000000004d947 */ /* 0x002fea0003800000 */
[----:B------:R1:W5:Y:S02]  /*2da0*/  LDG.E.LTC128B.U16 R56, desc[UR12][R12.64+0x72] ;  /* 0x0000720c0c387981 */ /* 0x000364000c1e1520 */
.L_x_82:
[----:B------:R-:W-:Y:S05]  /*2db0*/  BSYNC B0 ;  /* 0x0000000000007941 */ /* 0x000fea0003800000 */
.L_x_81:
[----:B-----5:R-:W-:-:S04]  /*2dc0*/  IMAD.U32 R3, R56, 0x10000, RZ ;  /* 0x0001000038037824 */ /* 0x020fc800078e00ff */
[----:B------:R-:W-:-:S04]  /*2dd0*/  FMUL R2, R3, R14 ;  /* 0x0000000e03027220 */ /* 0x000fc80000400000 */
[----:B------:R-:W-:-:S05]  /*2de0*/  FFMA R2, R87, R0, R2 ;  /* 0x0000000057027223 */ /* 0x000fca0000000002 */
[----:B------:R-:W-:-:S05]  /*2df0*/  F2FP.BF16.F32.PACK_AB R2, RZ, R2 ;  /* 0x00000002ff02723e */ /* 0x000fca00000010ff */
[----:B------:R3:W-:Y:S01]  /*2e00*/  @P5 STG.E.U16 desc[UR12][R20.64+0x72], R2 ;  /* 0x0000720214005986 */ /* 0x0007e2000c10150c */
[----:B------:R-:W-:-:S04]  /*2e10*/  ISETP.GT.AND P5, PT, R15, RZ, PT ;  /* 0x000000ff0f00720c */ /* 0x000fc80003fa4270 */
[----:B------:R-:W-:-:S13]  /*2e20*/  ISETP.GT.AND P5, PT, R16, 0x40, P5 ;  /* 0x000000401000780c */ /* 0x000fda0002fa4270 */
[----:B------:R-:W4:Y:S01]  /*2e30*/  @P5 LDG.E.LTC128B.U16 R56, desc[UR12][R6.64] ;  /* 0x0000000c06385981 */ /* 0x000f22000c1e1520 */
[----:B------:R-:W-:Y:S01]  /*2e40*/  BSSY B0, `(.L_x_83) ;  /* 0x000000a000007945 */ /* 0x000fe20003800000 */
[----:B----4-:R-:W-:-:S04]  /*2e50*/  IMAD.U32 R3, R56, 0x10000, RZ ;  /* 0x0001000038037824 */ /* 0x010fc800078e00ff */
[----:B------:R-:W-:-:S04]  /*2e60*/  FMUL R3, R3, R14 ;  /* 0x0000000e03037220 */ /* 0x000fc80000400000 */
[----:B------:R-:W-:-:S05]  /*2e70*/  FFMA R3, R24, R0, R3 ;  /* 0x0000000018037223 */ /* 0x000fca0000000003 */
[----:B------:R-:W-:-:S05]  /*2e80*/  F2FP.BF16.F32.PACK_AB R3, RZ, R3 ;  /* 0x00000003ff03723e */ /* 0x000fca00000010ff */
[----:B------:R3:W-:Y:S01]  /*2e90*/  @P5 STG.E.U16 desc[UR12][R10.64], R3 ;  /* 0x000000030a005986 */ /* 0x0007e2000c10150c */
[----:B------:R-:W-:-:S04]  /*2ea0*/  ISETP.GT.AND P5, PT, R15, 0x1, PT ;  /* 0x000000010f00780c */ /* 0x000fc80003fa4270 */
[----:B------:R-:W-:-:S13]  /*2eb0*/  ISETP.GT.AND P5, PT, R16, 0x40, P5 ;  /* 0x000000401000780c */ /* 0x000fda0002fa4270 */
[----:B---3--:R-:W-:Y:S05]  /*2ec0*/  @!P5 BRA `(.L_x_84) ;  /* 0x000000000004d947 */ /* 0x008fea0003800000 */
[----:B------:R3:W5:Y:S02]  /*2ed0*/  LDG.E.LTC128B.U16 R56, desc[UR12][R6.64+0x2] ;  /* 0x0000020c06387981 */ /* 0x000764000c1e1520 */
.L_x_84:
[----:B------:R-:W-:Y:S05]  /*2ee0*/  BSYNC B0 ;  /* 0x0000000000007941 */ /* 0x000fea0003800000 */
.L_x_83:
[----:B-----5:R-:W-:Y:S01]  /*2ef0*/  IMAD.U32 R3, R56, 0x10000, RZ ;  /* 0x0001000038037824 */ /* 0x020fe200078e00ff */
[----:B------:R-:W-:Y:S03]  /*2f00*/  BSSY B0, `(.L_x_85) ;  /* 0x000000c000007945 */ /* 0x000fe60003800000 */
[----:B------:R-:W-:Y:S01]  /*2f10*/  FMUL R2, R3, R14 ;  /* 0x0000000e03027220 */ /* 0x000fe20000400000 */
[----:B------:R-:W-:-:S03]  /*2f20*/  @P5 IMAD.MOV.U32 R3, RZ, RZ, R11 ;  /* 0x000000ffff035224 */ /* 0x000fc600078e000b */
[----:B------:R-:W-:-:S05]  /*2f30*/  FFMA R2, R25, R0, R2 ;  /* 0x0000000019027223 */ /* 0x000fca0000000002 */
[----:B------:R-:W-:-:S04]  /*2f40*/  F2FP.BF16.F32.PACK_AB R2, RZ, R2 ;  /* 0x00000002ff02723e */ /* 0x000fc800000010ff */
[----:B------:R-:W-:Y:S01]  /*2f50*/  PRMT R4, R2, 0x7610, R4 ;  /* 0x0000761002047816 */ /* 0x000fe20000000004 */
[----:B------:R-:W-:-:S05]  /*2f60*/  @P5 IMAD.MOV.U32 R2, RZ, RZ, R10 ;  /* 0x000000ffff025224 */ /* 0x000fca00078e000a */
[----:B------:R4:W-:Y:S01]  /*2f70*/  @P5 STG.E.U16 desc[UR12][R2.64+0x2], R4 ;  /* 0x0000020402005986 */ /* 0x0009e2000c10150c */
[----:B------:R-:W-:-:S04]  /*2f80*/  ISETP.GT.AND P5, PT, R15, RZ, PT ;  /* 0x000000ff0f00720c */ /* 0x000fc80003fa4270 */
[----:B------:R-:W-:-:S13]  /*2f90*/  ISETP.GT.AND P5, PT, R16, 0x48, P5 ;  /* 0x000000481000780c */ /* 0x000fda0002fa4270 */
[----:B----4-:R-:W-:Y:S05]  /*2fa0*/  @!P5 BRA `(.L_x_86) ;  /* 0x000000000004d947 */ /* 0x010fea0003800000 */
[----:B------:R4:W5:Y:S02]  /*2fb0*/  LDG.E.LTC128B.U16 R56, desc[UR12][R8.64] ;  /* 0x0000000c08387981 */ /* 0x000964000c1e1520 */
.L_x_86:
[----:B------:R-:W-:Y:S05]  /*2fc0*/  BSYNC B0 ;  /* 0x0000000000007941 */ /* 0x000fea0003800000 */
.L_x_85:
[----:B-----5:R-:W-:Y:S01]  /*2fd0*/  IMAD.U32 R3, R56, 0x10000, RZ ;  /* 0x0001000038037824 */ /* 0x020fe200078e00ff */
[----:B------:R-:W-:Y:S03]  /*2fe0*/  BSSY B0, `(.L_x_87) ;  /* 0x0000009000007945 */ /* 0x000fe60003800000 */
[----:B------:R-:W-:-:S04]  /*2ff0*/  FMUL R3, R3, R14 ;  /* 0x0000000e03037220 */ /* 0x000fc80000400000 */
[----:B------:R-:W-:-:S05]  /*3000*/  FFMA R3, R26, R0, R3 ;  /* 0x000000001a037223 */ /* 0x000fca0000000003 */
[----:B------:R-:W-:-:S05]  /*3010*/  F2FP.BF16.F32.PACK_AB R3, RZ, R3 ;  /* 0x00000003ff03723e */ /* 0x000fca00000010ff */
[----:B------:R0:W-:Y:S01]  /*3020*/  @P5 STG.E.U16 desc[UR12][R22.64], R3 ;  /* 0x0000000316005986 */ /* 0x0001e2000c10150c */
[----:B------:R-:W-:-:S04]  /*3030*/  ISETP.GT.AND P5, PT, R15, 0x1, PT ;  /* 0x000000010f00780c */ /* 0x000fc80003fa4270 */
[----:B------:R-:W-:-:S13]  /*3040*/  ISETP.GT.AND P5, PT, R16, 0x48, P5 ;  /* 0x000000481000780c */ /* 0x000fda0002fa4270 */
[----:B0-----:R-:W-:Y:S05]  /*3050*/  @!P5 BRA `(.L_x_88) ;  /* 0x000000000004d947 */ /* 0x001fea0003800000 */
[----:B------:R0:W5:Y:S02]  /*3060*/  LDG.E.LTC128B.U16 R56, desc[UR12][R8.64+0x2] ;  /* 0x0000020c08387981 */ /* 0x000164000c1e1520 */
.L_x_88:
[----:B------:R-:W-:Y:S05]  /*3070*/  BSYNC B0 ;  /* 0x0000000000007941 */ /* 0x000fea0003800000 */
.L_x_87:
        /* <DEDUP_REMOVED lines=10> */
.L_x_90:
[----:B------:R-:W-:Y:S05]  /*3120*/  BSYNC B0 ;  /* 0x0000000000007941 */ /* 0x000fea0003800000 */
.L_x_89:
[----:B-----5:R-:W-:Y:S01]  /*3130*/  IMAD.U32 R3, R56, 0x10000, RZ ;  /* 0x0001000038037824 */ /* 0x020fe200078e00ff */
[----:B------:R-:W-:Y:S01]  /*3140*/  BSSY B0, `(.L_x_91) ;  /* 0x000000c000007945 */ /* 0x000fe20003800000 */
[----:B------:R-:W-:Y:S02]  /*3150*/  @P5 IMAD.MOV.U32 R2, RZ, RZ, R10 ;  /* 0x000000ffff025224 */ /* 0x000fe400078e000a */
[----:B------:R-:W-:-:S04]  /*3160*/  FMUL R3, R3, R14 ;  /* 0x0000000e03037220 */ /* 0x000fc80000400000 */
[----:B------:R-:W-:-:S05]  /*3170*/  FFMA R3, R28, R0, R3 ;  /* 0x000000001c037223 */ /* 0x000fca0000000003 */
[----:B------:R-:W-:-:S04]  /*3180*/  F2FP.BF16.F32.PACK_AB R3, RZ, R3 ;  /* 0x00000003ff03723e */ /* 0x000fc800000010ff */
[----:B------:R-:W-:Y:S01]  /*3190*/  PRMT R4, R3, 0x7610, R4 ;  /* 0x0000761003047816 */ /* 0x000fe20000000004 */
[----:B------:R-:W-:-:S05]  /*31a0*/  @P5 IMAD.MOV.U32 R3, RZ, RZ, R11 ;  /* 0x000000ffff035224 */ /* 0x000fca00078e000b */
[----:B------:R0:W-:Y:S01]  /*31b0*/  @P5 STG.E.U16 desc[UR12][R2.64+0x10], R4 ;  /* 0x0000100402005986 */ /* 0x0001e2000c10150c */
[----:B------:R-:W-:-:S04]  /*31c0*/  ISETP.GT.AND P5, PT, R15, 0x9, PT ;  /* 0x000000090f00780c */ /* 0x000fc80003fa4270 */
[----:B------:R-:W-:-:S13]  /*31d0*/  ISETP.GT.AND P5, PT, R16, 0x40, P5 ;  /* 0x000000401000780c */ /* 0x000fda0002fa4270 */
[----:B0-----:R-:W-:Y:S05]  /*31e0*/  @!P5 BRA `(.L_x_92) ;  /* 0x000000000004d947 */ /* 0x001fea0003800000 */
[----:B------:R0:W5:Y:S02]  /*31f0*/  LDG.E.LTC128B.U16 R56, desc[UR12][R6.64+0x12] ;  /* 0x0000120c06387981 */ /* 0x000164000c1e1520 */
.L_x_92:
[----:B------:R-:W-:Y:S05]  /*3200*/  BSYNC B0 ;  /* 0x0000000000007941 */ /* 0x000fea0003800000 */
.L_x_91:
        /* <DEDUP_REMOVED lines=13> */
.L_x_94:
[----:B------:R-:W-:Y:S05]  /*32e0*/  BSYNC B0 ;  /* 0x0000000000007941 */ /* 0x000fea0003800000 */
.L_x_93:
        /* <DEDUP_REMOVED lines=10> */
.L_x_96:
[----:B------:R-:W-:Y:S05]  /*3390*/  BSYNC B0 ;  /* 0x0000000000007941 */ /* 0x000fea0003800000 */
.L_x_95:
        /* <DEDUP_REMOVED lines=13> */
.L_x_98:
[----:B------:R-:W-:Y:S05]  /*3470*/  BSYNC B0 ;  /* 0x0000000000007941 */ /* 0x000fea0003800000 */
.L_x_97:
        /* <DEDUP_REMOVED lines=13> */
.L_x_100:
[----:B------:R-:W-:Y:S05]  /*3550*/  BSYNC B0 ;  /* 0x0000000000007941 */ /* 0x000fea0003800000 */
.L_x_99:
        /* <DEDUP_REMOVED lines=13> */
.L_x_102:
[----:B------:R-:W-:Y:S05]  /*3630*/  BSYNC B0 ;  /* 0x0000000000007941 */ /* 0x000fea0003800000 */
.L_x_101:
        /* <DEDUP_REMOVED lines=13> */
.L_x_104:
[----:B------:R-:W-:Y:S05]  /*3710*/  BSYNC B0 ;  /* 0x0000000000007941 */ /* 0x000fea0003800000 */
.L_x_103:
        /* <DEDUP_REMOVED lines=13> */
.L_x_106:
[----:B------:R-:W-:Y:S05]  /*37f0*/  BSYNC B0 ;  /* 0x0000000000007941 */ /* 0x000fea0003800000 */
.L_x_105:
        /* <DEDUP_REMOVED lines=13> */
.L_x_108:
[----:B------:R-:W-:Y:S05]  /*38d0*/  BSYNC B0 ;  /* 0x0000000000007941 */ /* 0x000fea0003800000 */
.L_x_107:
        /* <DEDUP_REMOVED lines=13> */
.L_x_110:
[----:B------:R-:W-:Y:S05]  /*39b0*/  BSYNC B0 ;  /* 0x0000000000007941 */ /* 0x000fea0003800000 */
.L_x_109:
        /* <DEDUP_REMOVED lines=13> */
.L_x_112:
[----:B------:R-:W-:Y:S05]  /*3a90*/  BSYNC B0 ;  /* 0x0000000000007941 */ /* 0x000fea0003800000 */
.L_x_111:
        /* <DEDUP_REMOVED lines=13> */
.L_x_114:
[----:B------:R-:W-:Y:S05]  /*3b70*/  BSYNC B0 ;  /* 0x0000000000007941 */ /* 0x000fea0003800000 */
.L_x_113:
        /* <DEDUP_REMOVED lines=13> */
.L_x_116:
[----:B------:R-:W-:Y:S05]  /*3c50*/  BSYNC B0 ;  /* 0x0000000000007941 */ /* 0x000fea0003800000 */
.L_x_115:
        /* <DEDUP_REMOVED lines=13> */
.L_x_118:
[----:B------:R-:W-:Y:S05]  /*3d30*/  BSYNC B0 ;  /* 0x0000000000007941 */ /* 0x000fea0003800000 */
.L_x_117:
        /* <DEDUP_REMOVED lines=13> */
.L_x_120:
[----:B------:R-:W-:Y:S05]  /*3e10*/  BSYNC B0 ;  /* 0x0000000000007941 */ /* 0x000fea0003800000 */
.L_x_119:
        /* <DEDUP_REMOVED lines=9> */
[----:B------:R-:W-:-:S13]  /*3eb0*/  ISETP.GT.AND P5, PT, R16, 0x40, P6 ;  /* 0x000000401000780c */ /* 0x000fda00037a4270 */
[----:B0-----:R-:W-:Y:S05]  /*3ec0*/  @!P5 BRA `(.L_x_122) ;  /* 0x000000000004d947 */ /* 0x001fea0003800000 */
[----:B------:R0:W5:Y:S02]  /*3ed0*/  LDG.E.LTC128B.U16 R56, desc[UR12][R6.64+0x50] ;  /* 0x0000500c06387981 */ /* 0x000164000c1e1520 */
.L_x_122:
[----:B------:R-:W-:Y:S05]  /*3ee0*/  BSYNC B0 ;  /* 0x0000000000007941 */ /* 0x000fea0003800000 */
.L_x_121:
        /* <DEDUP_REMOVED lines=12> */
.L_x_124:
[----:B------:R-:W-:Y:S05]  /*3fb0*/  BSYNC B0 ;  /* 0x0000000000007941 */ /* 0x000fea0003800000 */
.L_x_123:
[----:B-----5:R-:W-:Y:S01]  /*3fc0*/  IMAD.U32 R3, R56, 0x10000, RZ ;  /* 0x0001000038037824 */ /* 0x020fe200078e00ff */
[----:B------:R-:W-:Y:S01]  /*3fd0*/  ISETP.GT.AND P6, PT, R16, 0x48, P6 ;  /* 0x000000481000780c */ /* 0x000fe200037c4270 */
[----:B------:R-:W-:Y:S02]  /*3fe0*/  BSSY B0, `(.L_x_125) ;  /* 0x000000a000007945 */ /* 0x000fe40003800000 */
[----:B------:R-:W-:Y:S01]  /*3ff0*/  FMUL R2, R3, R14 ;  /* 0x0000000e03027220 */ /* 0x000fe20000400000 */
[----:B------:R-:W-:-:S03]  /*4000*/  @P5 IMAD.MOV.U32 R3, RZ, RZ, R11 ;  /* 0x000000ffff035224 */ /* 0x000fc600078e000b */
[----:B------:R-:W-:-:S05]  /*4010*/  FFMA R2, R45, R0, R2 ;  /* 0x000000002d027223 */ /* 0x000fca0000000002 */
[----:B------:R-:W-:-:S04]  /*4020*/  F2FP.BF16.F32.PACK_AB R2, RZ, R2 ;  /* 0x00000002ff02723e */ /* 0x000fc800000010ff */
[----:B------:R-:W-:Y:S01]  /*4030*/  PRMT R4, R2, 0x7610, R4 ;  /* 0x0000761002047816 */ /* 0x000fe20000000004 */
[----:B------:R-:W-:-:S05]  /*4040*/  @P5 IMAD.MOV.U32 R2, RZ, RZ, R10 ;  /* 0x000000ffff025224 */ /* 0x000fca00078e000a */
[----:B------:R0:W-:Y:S01]  /*4050*/  @P5 STG.E.U16 desc[UR12][R2.64+0x52], R4 ;  /* 0x0000520402005986 */ /* 0x0001e2000c10150c */
[----:B------:R-:W-:Y:S05]  /*4060*/  @!P6 BRA `(.L_x_126) ;  /* 0x000000000004e947 */ /* 0x000fea0003800000 */
[----:B------:R0:W5:Y:S02]  /*4070*/  LDG.E.LTC128B.U16 R56, desc[UR12][R8.64+0x50] ;  /* 0x0000500c08387981 */ /* 0x000164000c1e1520 */
.L_x_126:
[----:B------:R-:W-:Y:S05]  /*4080*/  BSYNC B0 ;  /* 0x0000000000007941 */ /* 0x000fea0003800000 */
.L_x_125:
[----:B0----5:R-:W-:Y:S01]  /*4090*/  IMAD.U32 R3, R56, 0x10000, RZ ;  /* 0x0001000038037824 */ /* 0x021fe200078e00ff */
[----:B------:R-:W-:Y:S01]  /*40a0*/  ISETP.GT.AND P4, PT, R16, 0x48, P4 ;  /* 0x000000481000780c */ /* 0x000fe20002784270 */
[----:B------:R-:W-:Y:S01]  /*40b0*/  @P6 IMAD.MOV.U32 R2, RZ, RZ, R18 ;  /* 0x000000ffff026224 */ /* 0x000fe200078e0012 */
[----:B------:R-:W-:Y:S01]  /*40c0*/  BSSY B0, `(.L_x_127) ;  /* 0x0000009000007945 */ /* 0x000fe20003800000 */
[----:B------:R-:W-:-:S04]  /*40d0*/  FMUL R3, R3, R14 ;  /* 0x0000000e03037220 */ /* 0x000fc80000400000 */
[----:B------:R-:W-:-:S05]  /*40e0*/  FFMA R3, R46, R0, R3 ;  /* 0x000000002e037223 */ /* 0x000fca0000000003 */
[----:B------:R-:W-:-:S04]  /*40f0*/  F2FP.BF16.F32.PACK_AB R3, RZ, R3 ;  /* 0x00000003ff03723e */ /* 0x000fc800000010ff */
[----:B------:R-:W-:Y:S01]  /*4100*/  PRMT R4, R3, 0x7610, R4 ;  /* 0x0000761003047816 */ /* 0x000fe20000000004 */
[----:B------:R-:W-:-:S05]  /*4110*/  @P6 IMAD.MOV.U32 R3, RZ, RZ, R19 ;  /* 0x000000ffff036224 */ /* 0x000fca00078e0013 */
[----:B------:R0:W-:Y:S01]  /*4120*/  @P6 STG.E.U16 desc[UR12][R2.64+0x50], R4 ;  /* 0x0000500402006986 */ /* 0x0001e2000c10150c */
[----:B------:R-:W-:Y:S05]  /*4130*/  @!P4 BRA `(.L_x_128) ;  /* 0x000000000004c947 */ /* 0x000fea0003800000 */
[----:B------:R0:W5:Y:S02]  /*4140*/  LDG.E.LTC128B.U16 R56, desc[UR12][R8.64+0x52] ;  /* 0x0000520c08387981 */ /* 0x000164000c1e1520 */
.L_x_128:
[----:B------:R-:W-:Y:S05]  /*4150*/  BSYNC B0 ;  /* 0x0000000000007941 */ /* 0x000fea0003800000 */
.L_x_127:
[----:B0----5:R-:W-:Y:S01]  /*4160*/  IMAD.U32 R3, R56, 0x10000, RZ ;  /* 0x0001000038037824 */ /* 0x021fe200078e00ff */
        /* <DEDUP_REMOVED lines=11> */
.L_x_130:
[----:B------:R-:W-:Y:S05]  /*4220*/  BSYNC B0 ;  /* 0x0000000000007941 */ /* 0x000fea0003800000 */
.L_x_129:
        /* <DEDUP_REMOVED lines=12> */
.L_x_132:
[----:B------:R-:W-:Y:S05]  /*42f0*/  BSYNC B0 ;  /* 0x0000000000007941 */ /* 0x000fea0003800000 */
.L_x_131:
        /* <DEDUP_REMOVED lines=12> */
.L_x_134:
[----:B------:R-:W-:Y:S05]  /*43c0*/  BSYNC B0 ;  /* 0x0000000000007941 */ /* 0x000fea0003800000 */
.L_x_133:
        /* <DEDUP_REMOVED lines=12> */
.L_x_136:
[----:B------:R-:W-:Y:S05]  /*4490*/  BSYNC B0 ;  /* 0x0000000000007941 */ /* 0x000fea0003800000 */
.L_x_135:
        /* <DEDUP_REMOVED lines=12> */
.L_x_138:
[----:B------:R-:W-:Y:S05]  /*4560*/  BSYNC B0 ;  /* 0x0000000000007941 */ /* 0x000fea0003800000 */
.L_x_137:
        /* <DEDUP_REMOVED lines=12> */
.L_x_140:
[----:B------:R-:W-:Y:S05]  /*4630*/  BSYNC B0 ;  /* 0x0000000000007941 */ /* 0x000fea0003800000 */
.L_x_139:
        /* <DEDUP_REMOVED lines=9> */
.L_x_142:
[----:B------:R-:W-:Y:S05]  /*46d0*/  BSYNC B0 ;  /* 0x0000000000007941 */ /* 0x000fea0003800000 */
.L_x_141:
[----:B-----5:R-:W-:Y:S01]  /*46e0*/  IMAD.U32 R3, R56, 0x10000, RZ ;  /* 0x0001000038037824 */ /* 0x020fe200078e00ff */
[----:B------:R-:W-:Y:S01]  /*46f0*/  ISETP.GT.AND P0, PT, R16, 0x48, P0 ;  /* 0x000000481000780c */ /* 0x000fe20000704270 */
[----:B0-----:R-:W-:Y:S01]  /*4700*/  @P1 IMAD.MOV.U32 R2, RZ, RZ, R18 ;  /* 0x000000ffff021224 */ /* 0x001fe200078e0012 */
        /* <DEDUP_REMOVED lines=9> */
.L_x_144:
[----:B------:R-:W-:Y:S05]  /*47a0*/  BSYNC B0 ;  /* 0x0000000000007941 */ /* 0x000fea0003800000 */
.L_x_143:
[----:B0----5:R-:W-:-:S04]  /*47b0*/  IMAD.U32 R3, R56, 0x10000, RZ ;  /* 0x0001000038037824 */ /* 0x021fc800078e00ff */
[----:B------:R-:W-:-:S04]  /*47c0*/  FMUL R14, R3, R14 ;  /* 0x0000000e030e7220 */ /* 0x000fc80000400000 */
[----:B------:R-:W-:Y:S01]  /*47d0*/  FFMA R14, R55, R0, R14 ;  /* 0x00000000370e7223 */ /* 0x000fe2000000000e */
[----:B------:R-:W-:Y:S06]  /*47e0*/  @!P0 EXIT ;  /* 0x000000000000894d */ /* 0x000fec0003800000 */
[----:B------:R-:W-:-:S05]  /*47f0*/  F2FP.BF16.F32.PACK_AB R14, RZ, R14 ;  /* 0x0000000eff0e723e */ /* 0x000fca00000010ff */
[----:B------:R-:W-:Y:S01]  /*4800*/  STG.E.U16 desc[UR12][R18.64+0x72], R14 ;  /* 0x0000720e12007986 */ /* 0x000fe2000c10150c */
[----:B------:R-:W-:Y:S05]  /*4810*/  EXIT ;  /* 0x000000000000794d */ /* 0x000fea0003800000 */
.L_x_22:
[----:B------:R-:W-:Y:S01]  /*4820*/  ULDC.64 UR4, c[0x0][0x650] ;  /* 0x0001940000047ab9 */ /* 0x000fe20000000a00 */
[-C--:B------:R-:W-:Y:S01]  /*4830*/  FMUL R56, R56, R0.reuse ;  /* 0x0000000038387220 */ /* 0x080fe20000400000 */
[----:B------:R-:W-:Y:S01]  /*4840*/  LEA R2, P1, R10, UR4, 0x1 ;  /* 0x000000040a027c11 */ /* 0x000fe2000f8208ff */
[----:B------:R-:W-:Y:S01]  /*4850*/  IMAD.SHL.U32 R7, R20, 0x2, RZ ;  /* 0x0000000214077824 */ /* 0x000fe200078e00ff */
[----:B------:R-:W-:Y:S01]  /*4860*/  ISETP.GT.AND P6, PT, R15, 0x1, PT ;  /* 0x000000010f00780c */ /* 0x000fe20003fc4270 */
[----:B------:R-:W-:Y:S01]  /*4870*/  FMUL R57, R57, R0 ;  /* 0x0000000039397220 */ /* 0x000fe20000400000 */
[----:B------:R-:W-:Y:S01]  /*4880*/  F2FP.BF16.F32.PACK_AB R56, RZ, R56 ;  /* 0x00000038ff38723e */ /* 0x000fe200000010ff */
[-C--:B------:R-:W-:Y:S01]  /*4890*/  FMUL R58, R58, R0.reuse ;  /* 0x000000003a3a7220 */ /* 0x080fe20000400000 */
[----:B------:R-:W-:Y:S01]  /*48a0*/  LEA.HI.X R3, R10, UR5, R13, 0x1, P1 ;  /* 0x000000050a037c11 */ /* 0x000fe200088f0c0d */
[-C--:B------:R-:W-:Y:S01]  /*48b0*/  FMUL R59, R59, R0.reuse ;  /* 0x000000003b3b7220 */ /* 0x080fe20000400000 */
[----:B------:R-:W-:Y:S01]  /*48c0*/  ISETP.GT.AND P2, PT, R15, RZ, PT ;  /* 0x000000ff0f00720c */ /* 0x000fe20003f44270 */
[-C--:B------:R-:W-:Y:S01]  /*48d0*/  FMUL R60, R60, R0.reuse ;  /* 0x000000003c3c7220 */ /* 0x080fe20000400000 */
[C---:B------:R-:W-:Y:S01]  /*48e0*/  ISETP.GT.AND P1, PT, R16.reuse, RZ, P6 ;  /* 0x000000ff1000720c */ /* 0x040fe20003724270 */
[----:B------:R-:W-:Y:S01]  /*48f0*/  @P0 STG.E.U16 desc[UR12][R2.64], R56 ;  /* 0x0000003802000986 */ /* 0x000fe2000c10150c */
[----:B------:R-:W-:Y:S01]  /*4900*/  ISETP.GT.AND P0, PT, R16, 0x8, P2 ;  /* 0x000000081000780c */ /* 0x000fe20001704270 */
[-C--:B------:R-:W-:Y:S01]  /*4910*/  FMUL R61, R61, R0.reuse ;  /* 0x000000003d3d7220 */ /* 0x080fe20000400000 */
[----:B------:R-:W-:Y:S01]  /*4920*/  SHF.L.U64.HI R19, R20, 0x1, R19 ;  /* 0x0000000114137819 */ /* 0x000fe20000010213 */
[----:B------:R-:W-:Y:S01]  /*4930*/  FMUL R62, R62, R0 ;  /* 0x000000003e3e7220 */ /* 0x000fe20000400000 */
[----:B------:R-:W-:Y:S01]  /*4940*/  IADD3 R4, P3, R7, R2, RZ ;  /* 0x0000000207047210 */ /* 0x000fe20007f7e0ff */
[-C--:B------:R-:W-:Y:S01]  /*4950*/  FMUL R63, R63, R0.reuse ;  /* 0x000000003f3f7220 */ /* 0x080fe20000400000 */
[----:B------:R-:W-:Y:S01]  /*4960*/  F2FP.BF16.F32.PACK_AB R57, RZ, R57 ;  /* 0x00000039ff39723e */ /* 0x000fe200000010ff */
[----:B------:R-:W-:Y:S01]  /*4970*/  FMUL R64, R64, R0 ;  /* 0x0000000040407220 */ /* 0x000fe20000400000 */
[----:B------:R-:W-:Y:S01]  /*4980*/  F2FP.BF16.F32.PACK_AB R58, RZ, R58 ;  /* 0x0000003aff3a723e */ /* 0x000fe200000010ff */
[----:B------:R-:W-:Y:S01]  /*4990*/  IMAD.X R5, R19, 0x1, R3, P3 ;  /* 0x0000000113057824 */ /* 0x000fe200018e0603 */
[C---:B------:R-:W-:Y:S01]  /*49a0*/  ISETP.GT.AND P5, PT, R15.reuse, 0x8, PT ;  /* 0x000000080f00780c */ /* 0x040fe20003fa4270 */
[----:B------:R-:W-:Y:S01]  /*49b0*/  @P1 STG.E.U16 desc[UR12][R2.64+0x2], R57 ;  /* 0x0000023902001986 */ /* 0x000fe2000c10150c */
[----:B------:R-:W-:Y:S01]  /*49c0*/  ISETP.GT.AND P4, PT, R15, 0x9, PT ;  /* 0x000000090f00780c */ /* 0x000fe20003f84270 */
[-C--:B------:R-:W-:Y:S01]  /*49d0*/  FMUL R65, R65, R0.reuse ;  /* 0x0000000041417220 */ /* 0x080fe20000400000 */
[C---:B------:R-:W-:Y:S01]  /*49e0*/  ISETP.GT.AND P2, PT, R16.reuse, 0x8, P6 ;  /* 0x000000081000780c */ /* 0x040fe20003744270 */
[----:B------:R-:W-:Y:S01]  /*49f0*/  @P0 STG.E.U16 desc[UR12][R4.64], R58 ;  /* 0x0000003a04000986 */ /* 0x000fe2000c10150c */
[----:B------:R-:W-:Y:S01]  /*4a00*/  ISETP.GT.AND P0, PT, R16, RZ, P5 ;  /* 0x000000ff1000720c */ /* 0x000fe20002f04270 */
[-C--:B------:R-:W-:Y:S01]  /*4a10*/  FMUL R66, R66, R0.reuse ;  /* 0x0000000042427220 */ /* 0x080fe20000400000 */
[----:B------:R-:W-:Y:S01]  /*4a20*/  ISETP.GT.AND P1, PT, R16, RZ, P4 ;  /* 0x000000ff1000720c */ /* 0x000fe20002724270 */
[-C--:B------:R-:W-:Y:S01]  /*4a30*/  FMUL R67, R67, R0.reuse ;  /* 0x0000000043437220 */ /* 0x080fe20000400000 */
[----:B------:R-:W-:Y:S01]  /*4a40*/  F2FP.BF16.F32.PACK_AB R59, RZ, R59 ;  /* 0x0000003bff3b723e */ /* 0x000fe200000010ff */
[----:B------:R-:W-:Y:S01]  /*4a50*/  FMUL R68, R68, R0 ;  /* 0x0000000044447220 */ /* 0x000fe20000400000 */
[----:B------:R-:W-:Y:S01]  /*4a60*/  F2FP.BF16.F32.PACK_AB R60, RZ, R60 ;  /* 0x0000003cff3c723e */ /* 0x000fe200000010ff */
[-C--:B------:R-:W-:Y:S01]  /*4a70*/  FMUL R69, R69, R0.reuse ;  /* 0x0000000045457220 */ /* 0x080fe20000400000 */
[----:B------:R-:W-:Y:S01]  /*4a80*/  F2FP.BF16.F32.PACK_AB R61, RZ, R61 ;  /* 0x0000003dff3d723e */ /* 0x000fe200000010ff */
[-C--:B------:R-:W-:Y:S01]  /*4a90*/  FMUL R70, R70, R0.reuse ;  /* 0x0000000046467220 */ /* 0x080fe20000400000 */
[C---:B------:R-:W-:Y:S01]  /*4aa0*/  SHF.L.U64.HI R9, R17.reuse, 0x1, R18 ;  /* 0x0000000111097819 */ /* 0x040fe20000010212 */
[----:B------:R-:W-:Y:S01]  /*4ab0*/  IMAD.SHL.U32 R17, R17, 0x2, RZ ;  /* 0x0000000211117824 */ /* 0x000fe200078e00ff */
[----:B------:R-:W-:Y:S01]  /*4ac0*/  @P2 STG.E.U16 desc[UR12][R4.64+0x2], R59 ;  /* 0x0000023b04002986 */ /* 0x000fe2000c10150c */
[----:B------:R-:W-:Y:S01]  /*4ad0*/  ISETP.GT.AND P2, PT, R16, 0x8, P5 ;  /* 0x000000081000780c */ /* 0x000fe20002f44270 */
[----:B------:R-:W-:Y:S01]  /*4ae0*/  FMUL R71, R71, R0 ;  /* 0x0000000047477220 */ /* 0x000fe20000400000 */
[----:B------:R-:W-:Y:S01]  /*4af0*/  ISETP.GT.AND P3, PT, R15, 0x10, PT ;  /* 0x000000100f00780c */ /* 0x000fe20003f64270 */
[----:B------:R-:W-:Y:S01]  /*4b00*/  @P0 STG.E.U16 desc[UR12][R2.64+0x10], R60 ;  /* 0x0000103c02000986 */ /* 0x000fe2000c10150c */
[----:B------:R-:W-:Y:S01]  /*4b10*/  F2FP.BF16.F32.PACK_AB R62, RZ, R62 ;  /* 0x0000003eff3e723e */ /* 0x000fe200000010ff */
[----:B------:R-:W-:Y:S01]  /*4b20*/  FMUL R72, R72, R0 ;  /* 0x0000000048487220 */ /* 0x000fe20000400000 */
[----:B------:R-:W-:Y:S01]  /*4b30*/  F2FP.BF16.F32.PACK_AB R63, RZ, R63 ;  /* 0x0000003fff3f723e */ /* 0x000fe200000010ff */
[----:B------:R-:W-:Y:S01]  /*4b40*/  @P1 STG.E.U16 desc[UR12][R2.64+0x12], R61 ;  /* 0x0000123d02001986 */ /* 0x000fe2000c10150c */
[----:B------:R-:W-:Y:S01]  /*4b50*/  IADD3 R6, P0, P1, R17, R2, R7 ;  /* 0x0000000211067210 */ /* 0x000fe2000791e007 */
[----:B------:R-:W-:Y:S01]  /*4b60*/  FMUL R73, R73, R0 ;  /* 0x0000000049497220 */ /* 0x000fe20000400000 */
[----:B------:R-:W-:Y:S01]  /*4b70*/  F2FP.BF16.F32.PACK_AB R64, RZ, R64 ;  /* 0x00000040ff40723e */ /* 0x000fe200000010ff */
[-C--:B------:R-:W-:Y:S01]  /*4b80*/  FMUL R74, R74, R0.reuse ;  /* 0x000000004a4a7220 */ /* 0x080fe20000400000 */
[----:B------:R-:W-:Y:S01]  /*4b90*/  IADD3.X R7, R9, R3, R19, P0, P1 ;  /* 0x0000000309077210 */ /* 0x000fe200007e2413 */
[----:B------:R-:W-:Y:S01]  /*4ba0*/  @P2 STG.E.U16 desc[UR12][R4.64+0x10], R62 ;  /* 0x0000103e04002986 */ /* 0x000fe2000c10150c */
[C---:B------:R-:W-:Y:S01]  /*4bb0*/  ISETP.GT.AND P1, PT, R16.reuse, 0x8, P4 ;  /* 0x000000081000780c */ /* 0x040fe20002724270 */
[-C--:B------:R-:W-:Y:S01]  /*4bc0*/  FMUL R75, R75, R0.reuse ;  /* 0x000000004b4b7220 */ /* 0x080fe20000400000 */
[----:B------:R-:W-:Y:S01]  /*4bd0*/  ISETP.GT.AND P0, PT, R16, RZ, P3 ;  /* 0x000000ff1000720c */ /* 0x000fe20001f04270 */
[-C--:B------:R-:W-:Y:S01]  /*4be0*/  FMUL R76, R76, R0.reuse ;  /* 0x000000004c4c7220 */ /* 0x080fe20000400000 */
[----:B------:R-:W-:Y:S01]  /*4bf0*/  ISETP.GT.AND P2, PT, R15, 0x11, PT ;  /* 0x000000110f00780c */ /* 0x000fe20003f44270 */
[-C--:B------:R-:W-:Y:S01]  /*4c00*/  FMUL R77, R77, R0.reuse ;  /* 0x000000004d4d7220 */ /* 0x080fe20000400000 */
[----:B------:R-:W-:Y:S01]  /*4c10*/  F2FP.BF16.F32.PACK_AB R65, RZ, R65 ;  /* 0x00000041ff41723e */ /* 0x000fe200000010ff */
[----:B------:R-:W-:Y:S01]  /*4c20*/  FMUL R78, R78, R0 ;  /* 0x000000004e4e7220 */ /* 0x000fe20000400000 */
[----:B------:R-:W-:Y:S01]  /*4c30*/  F2FP.BF16.F32.PACK_AB R66, RZ, R66 ;  /* 0x00000042ff42723e */ /* 0x000fe200000010ff */
[-C--:B------:R-:W-:Y:S01]  /*4c40*/  FMUL R79, R79, R0.reuse ;  /* 0x000000004f4f7220 */ /* 0x080fe20000400000 */
[----:B------:R-:W-:Y:S01]  /*4c50*/  F2FP.BF16.F32.PACK_AB R67, RZ, R67 ;  /* 0x00000043ff43723e */ /* 0x000fe200000010ff */
[----:B------:R-:W-:Y:S01]  /*4c60*/  FMUL R80, R80, R0 ;  /* 0x0000000050507220 */ /* 0x000fe20000400000 */
[----:B------:R-:W-:Y:S01]  /*4c70*/  F2FP.BF16.F32.PACK_AB R68, RZ, R68 ;  /* 0x00000044ff44723e */ /* 0x000fe200000010ff */
[----:B------:R-:W-:Y:S01]  /*4c80*/  @P1 STG.E.U16 desc[UR12][R4.64+0x12], R63 ;  /* 0x0000123f04001986 */ /* 0x000fe2000c10150c */
[----:B------:R-:W-:Y:S01]  /*4c90*/  ISETP.GT.AND P1, PT, R15, 0x19, PT ;  /* 0x000000190f00780c */ /* 0x000fe20003f24270 */
[-C--:B------:R-:W-:Y:S01]  /*4ca0*/  FMUL R81, R81, R0.reuse ;  /* 0x0000000051517220 */ /* 0x080fe20000400000 */
[----:B------:R-:W-:Y:S01]  /*4cb0*/  F2FP.BF16.F32.PACK_AB R69, RZ, R69 ;  /* 0x00000045ff45723e */ /* 0x000fe200000010ff */
[----:B------:R-:W-:Y:S01]  /*4cc0*/  @P0 STG.E.U16 desc[UR12][R2.64+0x20], R64 ;  /* 0x0000204002000986 */ /* 0x000fe2000c10150c */
[----:B------:R-:W-:Y:S01]  /*4cd0*/  ISETP.GT.AND P0, PT, R16, RZ, P2 ;  /* 0x000000ff1000720c */ /* 0x000fe20001704270 */
[----:B------:R-:W-:Y:S01]  /*4ce0*/  FMUL R82, R82, R0 ;  /* 0x0000000052527220 */ /* 0x000fe20000400000 */
[----:B------:R-:W-:Y:S01]  /*4cf0*/  F2FP.BF16.F32.PACK_AB R70, RZ, R70 ;  /* 0x00000046ff46723e */ /* 0x000fe200000010ff */
        /* <DEDUP_REMOVED lines=10> */
[----:B------:R-:W-:Y:S01]  /*4da0*/  @P0 STG.E.U16 desc[UR12][R2.64+0x22], R65 ;  /* 0x0000224102000986 */ /* 0x000fe2000c10150c */
[----:B------:R-:W-:Y:S01]  /*4db0*/  ISETP.GT.AND P0, PT, R16, 0x8, P3 ;  /* 0x000000081000780c */ /* 0x000fe20001f04270 */
[-C--:B------:R-:W-:Y:S01]  /*4dc0*/  FMUL R24, R24, R0.reuse ;  /* 0x0000000018187220 */ /* 0x080fe20000400000 */
[----:B------:R-:W-:Y:S01]  /*4dd0*/  ISETP.GT.AND P5, PT, R15, 0x28, PT ;  /* 0x000000280f00780c */ /* 0x000fe20003fa4270 */
        /* <DEDUP_REMOVED lines=8> */
[-C--:B------:R-:W-:Y:S01]  /*4e60*/  FMUL R29, R29, R0.reuse ;  /* 0x000000001d1d7220 */ /* 0x080fe20000400000 */
[C---:B------:R-:W-:Y:S01]  /*4e70*/  ISETP.GT.AND P4, PT, R15.reuse, 0x30, PT ;  /* 0x000000300f00780c */ /* 0x040fe20003f84270 */
[----:B------:R-:W-:Y:S01]  /*4e80*/  @P0 STG.E.U16 desc[UR12][R4.64+0x20], R66 ;  /* 0x0000204204000986 */ /* 0x000fe2000c10150c */
[----:B------:R-:W-:Y:S01]  /*4e90*/  ISETP.GT.AND P0, PT, R16, 0x8, P2 ;  /* 0x000000081000780c */ /* 0x000fe20001704270 */
[-C--:B------:R-:W-:Y:S01]  /*4ea0*/  FMUL R30, R30, R0.reuse ;  /* 0x000000001e1e7220 */ /* 0x080fe20000400000 */
[----:B------:R-:W-:Y:S01]  /*4eb0*/  ISETP.GT.AND P2, PT, R15, 0x18, PT ;  /* 0x000000180f00780c */ /* 0x000fe20003f44270 */
[----:B------:R-:W-:Y:S01]  /*4ec0*/  FMUL R31, R31, R0 ;  /* 0x000000001f1f7220 */ /* 0x000fe20000400000 */
[----:B------:R-:W-:Y:S01]  /*4ed0*/  F2FP.BF16.F32.PACK_AB R80, RZ, R80 ;  /* 0x00000050ff50723e */ /* 0x000fe200000010ff */
        /* <DEDUP_REMOVED lines=8> */
[----:B------:R-:W-:Y:S01]  /*4f60*/  @P0 STG.E.U16 desc[UR12][R4.64+0x22], R67 ;  /* 0x0000224304000986 */ /* 0x000fe2000c10150c */
[----:B------:R-:W-:Y:S01]  /*4f70*/  ISETP.GT.AND P0, PT, R16, RZ, P2 ;  /* 0x000000ff1000720c */ /* 0x000fe20001704270 */
[----:B------:R-:W-:Y:S01]  /*4f80*/  FMUL R36, R36, R0 ;  /* 0x0000000024247220 */ /* 0x000fe20000400000 */
[----:B------:R-:W-:Y:S01]  /*4f90*/  F2FP.BF16.F32.PACK_AB R84, RZ, R84 ;  /* 0x00000054ff54723e */ /* 0x000fe200000010ff */
[-C--:B------:R-:W-:Y:S01]  /*4fa0*/  FMUL R37, R37, R0.reuse ;  /* 0x0000000025257220 */ /* 0x080fe20000400000 */
[----:B------:R-:W-:Y:S01]  /*4fb0*/  P2R R12, PR, RZ, 0x20 ;  /* 0x00000020ff0c7803 */ /* 0x000fe20000000000 */
        /* <DEDUP_REMOVED lines=9> */
[----:B------:R-:W-:Y:S01]  /*5050*/  ISETP.GT.AND P0, PT, R16, RZ, P1 ;  /* 0x000000ff1000720c */ /* 0x000fe20000f04270 */
        /* <DEDUP_REMOVED lines=13> */
[----:B------:R-:W-:Y:S01]  /*5130*/  ISETP.GT.AND P0, PT, R16, 0x8, P2 ;  /* 0x000000081000780c */ /* 0x000fe20001704270 */
        /* <DEDUP_REMOVED lines=17> */
[----:B------:R-:W-:-:S02]  /*5250*/  F2FP.BF16.F32.PACK_AB R36, RZ, R36 ;  /* 0x00000024ff24723e */ /* 0x000fc400000010ff */
[----:B------:R-:W-:Y:S02]  /*5260*/  F2FP.BF16.F32.PACK_AB R37, RZ, R37 ;  /* 0x00000025ff25723e */ /* 0x000fe400000010ff */
[----:B------:R-:W-:Y:S02]  /*5270*/  F2FP.BF16.F32.PACK_AB R38, RZ, R38 ;  /* 0x00000026ff26723e */ /* 0x000fe400000010ff */
[----:B------:R-:W-:Y:S02]  /*5280*/  F2FP.BF16.F32.PACK_AB R39, RZ, R39 ;  /* 0x00000027ff27723e */ /* 0x000fe400000010ff */
[----:B------:R-:W-:Y:S01]  /*5290*/  F2FP.BF16.F32.PACK_AB R40, RZ, R40 ;  /* 0x00000028ff28723e */ /* 0x000fe200000010ff */
[----:B------:R-:W-:Y:S01]  /*52a0*/  @P0 STG.E.U16 desc[UR12][R4.64+0x32], R71 ;  /* 0x0000324704000986 */ /* 0x000fe2000c10150c */
[----:B------:R-:W-:Y:S02]  /*52b0*/  ISETP.GT.AND P0, PT, R16, RZ, P2 ;  /* 0x000000ff1000720c */ /* 0x000fe40001704270 */
[----:B------:R-:W-:-:S02]  /*52c0*/  F2FP.BF16.F32.PACK_AB R41, RZ, R41 ;  /* 0x00000029ff29723e */ /* 0x000fc400000010ff */
[----:B------:R-:W-:Y:S02]  /*52d0*/  F2FP.BF16.F32.PACK_AB R42, RZ, R42 ;  /* 0x0000002aff2a723e */ /* 0x000fe400000010ff */
[----:B------:R-:W-:Y:S02]  /*52e0*/  F2FP.BF16.F32.PACK_AB R43, RZ, R43 ;  /* 0x0000002bff2b723e */ /* 0x000fe400000010ff */
[----:B------:R-:W-:Y:S02]  /*52f0*/  F2FP.BF16.F32.PACK_AB R44, RZ, R44 ;  /* 0x0000002cff2c723e */ /* 0x000fe400000010ff */
[----:B------:R-:W-:Y:S02]  /*5300*/  F2FP.BF16.F32.PACK_AB R45, RZ, R45 ;  /* 0x0000002dff2d723e */ /* 0x000fe400000010ff */
[----:B------:R-:W-:Y:S01]  /*5310*/  F2FP.BF16.F32.PACK_AB R46, RZ, R46 ;  /* 0x0000002eff2e723e */ /* 0x000fe200000010ff */
[----:B------:R-:W-:Y:S01]  /*5320*/  @P0 STG.E.U16 desc[UR12][R2.64+0x40], R72 ;  /* 0x0000404802000986 */ /* 0x000fe2000c10150c */
[----:B------:R-:W-:-:S02]  /*5330*/  ISETP.GT.AND P0, PT, R16, RZ, P1 ;  /* 0x000000ff1000720c */ /* 0x000fc40000f04270 */
[----:B------:R-:W-:Y:S02]  /*5340*/  F2FP.BF16.F32.PACK_AB R47, RZ, R47 ;  /* 0x0000002fff2f723e */ /* 0x000fe400000010ff */
[----:B------:R-:W-:Y:S02]  /*5350*/  F2FP.BF16.F32.PACK_AB R48, RZ, R48 ;  /* 0x00000030ff30723e */ /* 0x000fe400000010ff */
[----:B------:R-:W-:Y:S02]  /*5360*/  F2FP.BF16.F32.PACK_AB R49, RZ, R49 ;  /* 0x00000031ff31723e */ /* 0x000fe400000010ff */
[----:B------:R-:W-:Y:S02]  /*5370*/  F2FP.BF16.F32.PACK_AB R50, RZ, R50 ;  /* 0x00000032ff32723e */ /* 0x000fe400000010ff */
[----:B------:R-:W-:Y:S02]  /*5380*/  F2FP.BF16.F32.PACK_AB R51, RZ, R51 ;  /* 0x00000033ff33723e */ /* 0x000fe400000010ff */
[----:B------:R-:W-:Y:S01]  /*5390*/  F2FP.BF16.F32.PACK_AB R52, RZ, R52 ;  /* 0x00000034ff34723e */ /* 0x000fe200000010ff */
[----:B------:R-:W-:Y:S01]  /*53a0*/  @P0 STG.E.U16 desc[UR12][R2.64+0x42], R73 ;  /* 0x0000424902000986 */ /* 0x000fe2000c10150c */
[----:B------:R-:W-:-:S02]  /*53b0*/  ISETP.GT.AND P0, PT, R16, 0x8, P2 ;  /* 0x000000081000780c */ /* 0x000fc40001704270 */
[----:B------:R-:W-:Y:S02]  /*53c0*/  ISETP.GT.AND P2, PT, R15, 0x38, PT ;  /* 0x000000380f00780c */ /* 0x000fe40003f44270 */
[----:B------:R-:W-:Y:S02]  /*53d0*/  F2FP.BF16.F32.PACK_AB R53, RZ, R53 ;  /* 0x00000035ff35723e */ /* 0x000fe400000010ff */
[----:B------:R-:W-:-:S07]  /*53e0*/  F2FP.BF16.F32.PACK_AB R54, RZ, R54 ;  /* 0x00000036ff36723e */ /* 0x000fce00000010ff */
[----:B------:R-:W-:Y:S01]  /*53f0*/  @P0 STG.E.U16 desc[UR12][R4.64+0x40], R74 ;  /* 0x0000404a04000986 */ /* 0x000fe2000c10150c */
[----:B------:R-:W-:-:S13]  /*5400*/  ISETP.GT.AND P0, PT, R16, 0x8, P1 ;  /* 0x000000081000780c */ /* 0x000fda0000f04270 */
[----:B------:R-:W-:Y:S01]  /*5410*/  @P0 STG.E.U16 desc[UR12][R4.64+0x42], R75 ;  /* 0x0000424b04000986 */ /* 0x000fe2000c10150c */
[----:B------:R-:W-:-:S13]  /*5420*/  ISETP.GT.AND P0, PT, R16, RZ, P5 ;  /* 0x000000ff1000720c */ /* 0x000fda0002f04270 */
[----:B------:R-:W-:Y:S01]  /*5430*/  @P0 STG.E.U16 desc[UR12][R2.64+0x50], R76 ;  /* 0x0000504c02000986 */ /* 0x000fe2000c10150c */
[----:B------:R-:W-:-:S04]  /*5440*/  ISETP.GT.AND P0, PT, R15, 0x29, PT ;  /* 0x000000290f00780c */ /* 0x000fc80003f04270 */
[----:B------:R-:W-:Y:S02]  /*5450*/  ISETP.GT.AND P1, PT, R16, RZ, P0 ;  /* 0x000000ff1000720c */ /* 0x000fe40000724270 */
[----:B------:R-:W-:-:S11]  /*5460*/  P2R R13, PR, RZ, 0x1 ;  /* 0x00000001ff0d7803 */ /* 0x000fd60000000000 */
[----:B------:R-:W-:Y:S01]  /*5470*/  @P1 STG.E.U16 desc[UR12][R2.64+0x52], R77 ;  /* 0x0000524d02001986 */ /* 0x000fe2000c10150c */
[----:B------:R-:W-:-:S13]  /*5480*/  ISETP.GT.AND P1, PT, R16, 0x8, P5 ;  /* 0x000000081000780c */ /* 0x000fda0002f24270 */
[----:B------:R-:W-:Y:S01]  /*5490*/  @P1 STG.E.U16 desc[UR12][R4.64+0x50], R78 ;  /* 0x0000504e04001986 */ /* 0x000fe2000c10150c */
[C---:B------:R-:W-:Y:S02]  /*54a0*/  ISETP.GT.AND P1, PT, R16.reuse, 0x8, P0 ;  /* 0x000000081000780c */ /* 0x040fe40000724270 */
[----:B------:R-:W-:-:S11]  /*54b0*/  ISETP.GT.AND P0, PT, R16, 0x8, P2 ;  /* 0x000000081000780c */ /* 0x000fd60001704270 */
[----:B------:R-:W-:Y:S01]  /*54c0*/  @P1 STG.E.U16 desc[UR12][R4.64+0x52], R79 ;  /* 0x0000524f04001986 */ /* 0x000fe2000c10150c */
[----:B------:R-:W-:-:S13]  /*54d0*/  ISETP.GT.AND P1, PT, R16, RZ, P4 ;  /* 0x000000ff1000720c */ /* 0x000fda0002724270 */
[----:B------:R-:W-:Y:S01]  /*54e0*/  @P1 STG.E.U16 desc[UR12][R2.64+0x60], R80 ;  /* 0x0000605002001986 */ /* 0x000fe2000c10150c */
[----:B------:R-:W-:-:S13]  /*54f0*/  ISETP.GT.AND P1, PT, R16, RZ, P3 ;  /* 0x000000ff1000720c */ /* 0x000fda0001f24270 */
[----:B------:R-:W-:Y:S01]  /*5500*/  @P1 STG.E.U16 desc[UR12][R2.64+0x62], R81 ;  /* 0x0000625102001986 */ /* 0x000fe2000c10150c */
[----:B------:R-:W-:-:S13]  /*5510*/  ISETP.GT.AND P1, PT, R16, 0x8, P4 ;  /* 0x000000081000780c */ /* 0x000fda0002724270 */
[----:B------:R-:W-:Y:S01]  /*5520*/  @P1 STG.E.U16 desc[UR12][R4.64+0x60], R82 ;  /* 0x0000605204001986 */ /* 0x000fe2000c10150c */
[----:B------:R-:W-:-:S13]  /*5530*/  ISETP.GT.AND P1, PT, R16, 0x8, P3 ;  /* 0x000000081000780c */ /* 0x000fda0001f24270 */
[----:B------:R-:W-:Y:S01]  /*5540*/  @P1 STG.E.U16 desc[UR12][R4.64+0x62], R83 ;  /* 0x0000625304001986 */ /* 0x000fe2000c10150c */
[----:B------:R-:W-:-:S05]  /*5550*/  IADD3 R10, P1, R17, R4, RZ ;  /* 0x00000004110a7210 */ /* 0x000fca0007f3e0ff */
[----:B------:R-:W-:Y:S01]  /*5560*/  IMAD.X R11, R9, 0x1, R5, P1 ;  /* 0x00000001090b7824 */ /* 0x000fe200008e0605 */
[----:B------:R-:W-:-:S13]  /*5570*/  ISETP.GT.AND P1, PT, R16, RZ, P2 ;  /* 0x000000ff1000720c */ /* 0x000fda0001724270 */
[----:B------:R-:W-:Y:S01]  /*5580*/  @P1 STG.E.U16 desc[UR12][R2.64+0x70], R84 ;  /* 0x0000705402001986 */ /* 0x000fe2000c10150c */
[----:B------:R-:W-:-:S05]  /*5590*/  IADD3 R8, P1, R17, R2, RZ ;  /* 0x0000000211087210 */ /* 0x000fca0007f3e0ff */
[----:B------:R-:W-:Y:S01]  /*55a0*/  IMAD.X R9, R9, 0x1, R3, P1 ;  /* 0x0000000109097824 */ /* 0x000fe200008e0603 */
[----:B------:R-:W-:-:S04]  /*55b0*/  ISETP.GT.AND P1, PT, R15, 0x39, PT ;  /* 0x000000390f00780c */ /* 0x000fc80003f24270 */
[----:B------:R-:W-:-:S13]  /*55c0*/  ISETP.GT.AND P5, PT, R16, RZ, P1 ;  /* 0x000000ff1000720c */ /* 0x000fda0000fa4270 */
[----:B------:R0:W-:Y:S01]  /*55d0*/  @P5 STG.E.U16 desc[UR12][R2.64+0x72], R85 ;  /* 0x0000725502005986 */ /* 0x0001e2000c10150c */
[----:B------:R-:W-:-:S03]  /*55e0*/  ISETP.GT.AND P5, PT, R15, RZ, PT ;  /* 0x000000ff0f00720c */ /* 0x000fc60003fa4270 */
[----:B------:R-:W-:Y:S01]  /*55f0*/  @P0 STG.E.U16 desc[UR12][R4.64+0x70], R86 ;  /* 0x0000705604000986 */ /* 0x000fe2000c10150c */
[----:B------:R-:W-:-:S13]  /*5600*/  ISETP.GT.AND P0, PT, R16, 0x8, P1 ;  /* 0x000000081000780c */ /* 0x000fda0000f04270 */
[----:B------:R-:W-:Y:S01]  /*5610*/  @P0 STG.E.U16 desc[UR12][R4.64+0x72], R87 ;  /* 0x0000725704000986 */ /* 0x000fe2000c10150c */
[C---:B------:R-:W-:Y:S02]  /*5620*/  ISETP.GT.AND P0, PT, R16.reuse, 0x40, P5 ;  /* 0x000000401000780c */ /* 0x040fe40002f04270 */
[----:B------:R-:W-:-:S11]  /*5630*/  ISETP.GT.AND P5, PT, R16, 0x48, P5 ;  /* 0x000000481000780c */ /* 0x000fd60002fa4270 */
[----:B------:R-:W-:Y:S01]  /*5640*/  @P0 STG.E.U16 desc[UR12][R8.64], R24 ;  /* 0x0000001808000986 */ /* 0x000fe2000c10150c */
[C---:B------:R-:W-:Y:S02]  /*5650*/  ISETP.GT.AND P0, PT, R16.reuse, 0x40, P6 ;  /* 0x000000401000780c */ /* 0x040fe40003704270 */
[----:B------:R-:W-:-:S11]  /*5660*/  ISETP.GT.AND P6, PT, R16, 0x48, P6 ;  /* 0x000000481000780c */ /* 0x000fd600037c4270 */
[----:B0-----:R-:W-:Y:S02]  /*5670*/  @P0 IMAD.MOV.U32 R2, RZ, RZ, R8 ;  /* 0x000000ffff020224 */ /* 0x001fe400078e0008 */
[----:B------:R-:W-:-:S05]  /*5680*/  @P0 IMAD.MOV.U32 R3, RZ, RZ, R9 ;  /* 0x000000ffff030224 */ /* 0x000fca00078e0009 */
[----:B------:R0:W-:Y:S01]  /*5690*/  @P0 STG.E.U16 desc[UR12][R2.64+0x2], R25 ;  /* 0x0000021902000986 */ /* 0x0001e2000c10150c */
[----:B------:R-:W-:-:S03]  /*56a0*/  ISETP.NE.AND P0, PT, R13, RZ, PT ;  /* 0x000000ff0d00720c */ /* 0x000fc60003f05270 */
[----:B------:R-:W-:Y:S01]  /*56b0*/  @P5 STG.E.U16 desc[UR12][R10.64], R26 ;  /* 0x0000001a0a005986 */ /* 0x000fe2000c10150c */
[----:B------:R-:W-:-:S03]  /*56c0*/  ISETP.NE.AND P5, PT, R12, RZ, PT ;  /* 0x000000ff0c00720c */ /* 0x000fc60003fa5270 */
[----:B------:R-:W-:Y:S01]  /*56d0*/  @P6 STG.E.U16 desc[UR12][R10.64+0x2], R27 ;  /* 0x0000021b0a006986 */ /* 0x000fe2000c10150c */
[----:B------:R-:W-:-:S04]  /*56e0*/  ISETP.GT.AND P6, PT, R15, 0x8, PT ;  /* 0x000000080f00780c */ /* 0x000fc80003fc4270 */
[----:B------:R-:W-:-:S13]  /*56f0*/  ISETP.GT.AND P6, PT, R16, 0x40, P6 ;  /* 0x000000401000780c */ /* 0x000fda00037c4270 */
[----:B0-----:R-:W-:Y:S02]  /*5700*/  @P6 IMAD.MOV.U32 R2, RZ, RZ, R8 ;  /* 0x000000ffff026224 */ /* 0x001fe400078e0008 */
[----:B------:R-:W-:-:S05]  /*5710*/  @P6 IMAD.MOV.U32 R3, RZ, RZ, R9 ;  /* 0x000000ffff036224 */ /* 0x000fca00078e0009 */
[----:B------:R0:W-:Y:S01]  /*5720*/  @P6 STG.E.U16 desc[UR12][R2.64+0x10], R28 ;  /* 0x0000101c02006986 */ /* 0x0001e2000c10150c */
[----:B------:R-:W-:-:S04]  /*5730*/  ISETP.GT.AND P6, PT, R15, 0x9, PT ;  /* 0x000000090f00780c */ /* 0x000fc80003fc4270 */
[----:B------:R-:W-:-:S13]  /*5740*/  ISETP.GT.AND P6, PT, R16, 0x40, P6 ;  /* 0x000000401000780c */ /* 0x000fda00037c4270 */
[----:B0-----:R-:W-:Y:S02]  /*5750*/  @P6 IMAD.MOV.U32 R2, RZ, RZ, R8 ;  /* 0x000000ffff026224 */ /* 0x001fe400078e0008 */
[----:B------:R-:W-:-:S05]  /*5760*/  @P6 IMAD.MOV.U32 R3, RZ, RZ, R9 ;  /* 0x000000ffff036224 */ /* 0x000fca00078e0009 */
[----:B------:R0:W-:Y:S01]  /*5770*/  @P6 STG.E.U16 desc[UR12][R2.64+0x12], R29 ;  /* 0x0000121d02006986 */ /* 0x0001e2000c10150c */
[----:B------:R-:W-:-:S04]  /*5780*/  ISETP.GT.AND P6, PT, R15, 0x8, PT ;  /* 0x000000080f00780c */ /* 0x000fc80003fc4270 */
[----:B------:R-:W-:-:S13]  /*5790*/  ISETP.GT.AND P6, PT, R16, 0x48, P6 ;  /* 0x000000481000780c */ /* 0x000fda00037c4270 */
        /* <DEDUP_REMOVED lines=66> */
[C---:B------:R-:W-:Y:S02]  /*5bc0*/  ISETP.GT.AND P6, PT, R16.reuse, 0x40, P5 ;  /* 0x000000401000780c */ /* 0x040fe40002fc4270 */
[----:B------:R-:W-:-:S11]  /*5bd0*/  ISETP.GT.AND P5, PT, R16, 0x48, P5 ;  /* 0x000000481000780c */ /* 0x000fd60002fa4270 */
        /* <DEDUP_REMOVED lines=9> */
[----:B------:R-:W-:Y:S01]  /*5c70*/  ISETP.GT.AND P4, PT, R16, 0x48, P4 ;  /* 0x000000481000780c */ /* 0x000fe20002784270 */
        /* <DEDUP_REMOVED lines=17> */
[----:B------:R0:W-:Y:S02]  /*5d90*/  @P0 STG.E.U16 desc[UR12][R2.64+0x62], R49 ;  /* 0x0000623102000986 */ /* 0x0001e4000c10150c */
        /* <DEDUP_REMOVED lines=8> */
[----:B------:R0:W-:Y:S04]  /*5e20*/  @P6 STG.E.U16 desc[UR12][R2.64+0x70], R52 ;  /* 0x0000703402006986 */ /* 0x0001e8000c10150c */
[----:B------:R1:W-:Y:S01]  /*5e30*/  @P5 STG.E.U16 desc[UR12][R8.64+0x72], R53 ;  /* 0x0000723508005986 */ /* 0x0003e2000c10150c */
[----:B0-----:R-:W-:Y:S02]  /*5e40*/  @P2 IMAD.MOV.U32 R2, RZ, RZ, R6 ;  /* 0x000000ffff022224 */ /* 0x001fe400078e0006 */
[----:B------:R-:W-:-:S05]  /*5e50*/  @P2 IMAD.MOV.U32 R3, RZ, RZ, R7 ;  /* 0x000000ffff032224 */ /* 0x000fca00078e0007 */
[----:B------:R1:W-:Y:S01]  /*5e60*/  @P2 STG.E.U16 desc[UR12][R2.64+0x70], R54 ;  /* 0x0000703602002986 */ /* 0x0003e2000c10150c */
[----:B------:R-:W-:Y:S05]  /*5e70*/  @!P1 EXIT ;  /* 0x000000000000994d */ /* 0x000fea0003800000 */
[----:B------:R-:W-:-:S05]  /*5e80*/  F2FP.BF16.F32.PACK_AB R0, RZ, R0 ;  /* 0x00000000ff00723e */ /* 0x000fca00000010ff */
[----:B------:R-:W-:Y:S01]  /*5e90*/  STG.E.U16 desc[UR12][R6.64+0x72], R0 ;  /* 0x0000720006007986 */ /* 0x000fe2000c10150c */
[----:B------:R-:W-:Y:S05]  /*5ea0*/  EXIT ;  /* 0x000000000000794d */ /* 0x000fea0003800000 */
.L_x_10:
[----:B------:R-:W-:-:S13]  /*5eb0*/  ISETP.NE.AND P0, PT, R6, RZ, PT ;  /* 0x000000ff0600720c */ /* 0x000fda0003f05270 */
[----:B------:R-:W-:Y:S05]  /*5ec0*/  @P0 EXIT ;  /* 0x000000000000094d */ /* 0x000fea0003800000 */
[----:B------:R-:W-:-:S13]  /*5ed0*/  ELECT P0, URZ, PT ;  /* 0x00000000003f782f */ /* 0x000fda0003800000 */
[----:B------:R-:W-:Y:S05]  /*5ee0*/  @!P0 BRA `(.L_x_145) ;  /* 0x00000008000c8947 */ /* 0x000fea0003800000 */
[----:B------:R-:W-:Y:S02]  /*5ef0*/  ISETP.GE.AND P0, PT, R3, 0x1, PT ;  /* 0x000000010300780c */ /* 0x000fe40003f06270 */
[----:B0-2---:R-:W-:-:S04]  /*5f00*/  SHF.R.S32.HI R5, RZ, 0x1f, R8 ;  /* 0x0000001fff057819 */ /* 0x005fc80000011408 */
[----:B------:R-:W-:-:S07]  /*5f10*/  LEA.HI R5, R5, R8, RZ, 0x7 ;  /* 0x0000000805057211 */ /* 0x000fce00078f38ff */
[----:B------:R-:W-:Y:S05]  /*5f20*/  @!P0 BRA `(.L_x_145) ;  /* 0x0000000400fc8947 */ /* 0x000fea0003800000 */
[----:B-----5:R-:W0:Y:S01]  /*5f30*/  S2R R0, SR_CTAID.X ;  /* 0x0000000000007919 */ /* 0x020e220000002500 */
[----:B------:R-:W-:Y:S01]  /*5f40*/  LOP3.LUT R5, R5, 0xffffff80, RZ, 0xc0, !PT ;  /* 0xffffff8005057812 */ /* 0x000fe200078ec0ff */
[----:B------:R-:W-:Y:S01]  /*5f50*/  ULDC UR4, c[0x0][0x384] ;  /* 0x0000e10000047ab9 */ /* 0x000fe20000000800 */
[C---:B------:R-:W-:Y:S01]  /*5f60*/  LOP3.LUT P0, RZ, R8.reuse, 0x1f, RZ, 0xc0, !PT ;  /* 0x0000001f08ff7812 */ /* 0x040fe2000780c0ff */
[----:B------:R-:W1:Y:S01]  /*5f70*/  S2R R10, SR_CTAID.Y ;  /* 0x00000000000a7919 */ /* 0x000e620000002600 */
[----:B------:R-:W-:Y:S01]  /*5f80*/  ULDC UR5, c[0x0][0x388] ;  /* 0x0000e20000057ab9 */ /* 0x000fe20000000800 */
[----:B------:R-:W-:Y:S01]  /*5f90*/  IMAD.IADD R5, R8, 0x1, -R5 ;  /* 0x0000000108057824 */ /* 0x000fe200078e0a05 */
[----:B------:R-:W-:Y:S01]  /*5fa0*/  LOP3.LUT R20, R2, 0x2, RZ, 0xfc, !PT ;  /* 0x0000000202147812 */ /* 0x000fe200078efcff */
[----:B------:R-:W-:Y:S01]  /*5fb0*/  VIADD R21, R3, 0x1 ;  /* 0x0000000103157836 */ /* 0x000fe20000000000 */
[----:B------:R-:W-:Y:S01]  /*5fc0*/  CS2R R6, SRZ ;  /* 0x0000000000067805 */ /* 0x000fe2000001ff00 */
[----:B------:R-:W-:Y:S01]  /*5fd0*/  IMAD.MOV.U32 R4, RZ, RZ, RZ ;  /* 0x000000ffff047224 */ /* 0x000fe200078e00ff */
[----:B------:R-:W-:-:S02]  /*5fe0*/  ISETP.NE.AND P1, PT, R5, RZ, PT ;  /* 0x000000ff0500720c */ /* 0x000fc40003f25270 */
[----:B------:R-:W-:Y:S02]  /*5ff0*/  CS2R R8, SRZ ;  /* 0x0000000000087805 */ /* 0x000fe4000001ff00 */
[----:B------:R-:W-:Y:S01]  /*6000*/  ISETP.NE.OR P0, PT, R5, RZ, !P0 ;  /* 0x000000ff0500720c */ /* 0x000fe20004705670 */
[----:B------:R-:W-:Y:S02]  /*6010*/  IMAD.MOV.U32 R5, RZ, RZ, 0x1 ;  /* 0x00000001ff057424 */ /* 0x000fe400078e00ff */
[----:B0-----:R-:W-:-:S04]  /*6020*/  IMAD.SHL.U32 R16, R0, 0x80, RZ ;  /* 0x0000008000107824 */ /* 0x001fc800078e00ff */
[----:B------:R-:W-:-:S04]  /*6030*/  IMAD.HI.U32 R0, R16, UR4, RZ ;  /* 0x0000000410007c27 */ /* 0x000fc8000f8e00ff */
[----:B-1----:R-:W-:Y:S01]  /*6040*/  IMAD.SHL.U32 R18, R10, 0x40, RZ ;  /* 0x000000400a127824 */ /* 0x002fe200078e00ff */
[----:B------:R-:W-:-:S07]  /*6050*/  SHF.R.U32.HI R0, RZ, UR5, R0 ;  /* 0x00000005ff007c19 */ /* 0x000fce0008011600 */
.L_x_149:
[----:B------:R-:W0:Y:S01]  /*6060*/  S2R R11, SR_CgaCtaId ;  /* 0x00000000000b7919 */ /* 0x000e220000008800 */
[----:B------:R-:W-:-:S04]  /*6070*/  MOV R10, 0x400 ;  /* 0x00000400000a7802 */ /* 0x000fc80000000f00 */
[----:B0-----:R-:W-:Y:S02]  /*6080*/  LEA R19, R11, R10, 0x18 ;  /* 0x0000000a0b137211 */ /* 0x001fe400078ec0ff */
[----:B------:R-:W-:-:S03]  /*6090*/  SHF.L.U32 R10, R5, 0x1f, RZ ;  /* 0x0000001f050a7819 */ /* 0x000fc600000006ff */
[----:B------:R-:W-:-:S07]  /*60a0*/  IMAD R17, R4, 0x8, R19 ;  /* 0x0000000804117824 */ /* 0x000fce00078e0213 */
.L_x_146:
[----:B0-----:R0:W1:Y:S02]  /*60b0*/  SYNCS.PHASECHK.TRANS64.TRYWAIT P2, [R17+URZ+0x36090], R10 ;  /* 0x0360900a110075a7 */ /* 0x001064000804017f */
[----:B-1----:R-:W-:Y:S05]  /*60c0*/  @!P2 NANOSLEEP.SYNCS 0x989680 ;  /* 0x009896800000a95d */ /* 0x002fea0003900000 */
[----:B------:R-:W1:Y:S02]  /*60d0*/  @!P2 SYNCS.PHASECHK.TRANS64 P2, [R17+URZ+0x36090], R10 ;  /* 0x0360900a1100a5a7 */ /* 0x000e64000804007f */
[----:B-1----:R-:W-:Y:S05]  /*60e0*/  @!P2 BRA `(.L_x_146) ;  /* 0xfffffffc00f0a947 */ /* 0x002fea000383ffff */
[----:B0-----:R-:W0:Y:S02]  /*60f0*/  @!P1 LDC R10, c[0x0][0x580] ;  /* 0x00016000ff0a9b82 */ /* 0x001e240000000800 */
[----:B0-----:R0:W-:Y:S02]  /*6100*/  @!P1 SYNCS.ARRIVE.TRANS64 RZ, [R17+URZ+0x36000], R10 ;  /* 0x0360000a11ff99a7 */ /* 0x0011e4000800003f */
[----:B0-----:R-:W-:-:S04]  /*6110*/  PRMT R10, R20, 0x9910, RZ ;  /* 0x00009910140a7816 */ /* 0x001fc800000000ff */
[----:B------:R-:W-:-:S13]  /*6120*/  ISETP.NE.AND P2, PT, R10, 0x2, PT ;  /* 0x000000020a00780c */ /* 0x000fda0003f45270 */
[----:B------:R-:W-:Y:S05]  /*6130*/  @P2 BRA `(.L_x_147) ;  /* 0x0000000000042947 */ /* 0x000fea0003800000 */
[----:B------:R-:W-:Y:S01]  /*6140*/  BPT.TRAP 0x1 ;  /* 0x000000040000795c */ /* 0x000fe20000300000 */
.L_x_147:
[----:B------:R-:W-:Y:S05]  /*6150*/  @P0 BRA `(.L_x_148) ;  /* 0x0000000000040947 */ /* 0x000fea0003800000 */
[----:B------:R-:W-:Y:S01]  /*6160*/  BPT.TRAP 0x1 ;  /* 0x000000040000795c */ /* 0x000fe20000300000 */
.L_x_148:
[----:B------:R-:W0:Y:S01]  /*6170*/  LDC R13, c[0x0][0x380] ;  /* 0x0000e000ff0d7b82 */ /* 0x000e220000000800 */
[----:B------:R-:W-:Y:S01]  /*6180*/  R2UR UR4, R0 ;  /* 0x00000000000472ca */ /* 0x000fe200000e0000 */
[----:B------:R-:W-:Y:S01]  /*6190*/  ULDC UR14, c[0x0][0x38c] ;  /* 0x0000e300000e7ab9 */ /* 0x000fe20000000800 */
[----:B------:R-:W-:Y:S01]  /*61a0*/  R2UR UR13, R16 ;  /* 0x00000000100d72ca */ /* 0x000fe200000e0000 */
[----:B------:R-:W-:Y:S01]  /*61b0*/  UISETP.NE.AND UP0, UPT, UR14, 0x1, UPT ;  /* 0x000000010e00788c */ /* 0x000fe2000bf05270 */
[C---:B------:R-:W-:Y:S01]  /*61c0*/  R2UR UR18, R8.reuse ;  /* 0x00000000081272ca */ /* 0x040fe200000e0000 */
[----:B------:R-:W-:Y:S01]  /*61d0*/  VIADD R8, R8, 0x1 ;  /* 0x0000000108087836 */ /* 0x000fe20000000000 */
[----:B------:R-:W-:Y:S01]  /*61e0*/  ULDC UR24, c[0x0][0x398] ;  /* 0x0000e60000187ab9 */ /* 0x000fe20000000800 */
[----:B------:R-:W1:Y:S01]  /*61f0*/  LDC.64 R10, c[0x0][0x3f8] ;  /* 0x0000fe00ff0a7b82 */ /* 0x000e620000000a00 */
[----:B------:R-:W-:Y:S01]  /*6200*/  R2UR UR16, R4 ;  /* 0x00000000041072ca */ /* 0x000fe200000e0000 */
[----:B------:R-:W-:Y:S01]  /*6210*/  ULDC UR12, c[0x0][0x3ec] ;  /* 0x0000fb00000c7ab9 */ /* 0x000fe20000000800 */
[----:B------:R-:W-:Y:S01]  /*6220*/  R2UR UR17, R17 ;  /* 0x00000000111172ca */ /* 0x000fe200000e0000 */
[----:B------:R-:W-:Y:S01]  /*6230*/  VIADD R21, R21, 0xffffffff ;  /* 0xffffffff15157836 */ /* 0x000fe20000000000 */
[----:B------:R-:W-:Y:S01]  /*6240*/  ULDC.64 UR28, c[0x0][0x198] ;  /* 0x00006600001c7ab9 */ /* 0x000fe20000000a00 */
[----:B------:R-:W-:Y:S01]  /*6250*/  ULDC.64 UR20, c[0x0][0x3f0] ;  /* 0x0000fc0000147ab9 */ /* 0x000fe20000000a00 */
[----:B------:R-:W-:Y:S01]  /*6260*/  @UP0 ULDC.64 UR8, c[0x0][0x390] ;  /* 0x0000e40000080ab9 */ /* 0x000fe20000000a00 */
[----:B---34-:R-:W1:Y:S01]  /*6270*/  LDC.64 R14, c[0x0][0x3d0] ;  /* 0x0000f400ff0e7b82 */ /* 0x018e620000000a00 */
[----:B------:R-:W-:Y:S01]  /*6280*/  ISETP.GT.AND P6, PT, R21, 0x1, PT ;  /* 0x000000011500780c */ /* 0x000fe20003fc4270 */
[----:B------:R-:W-:Y:S01]  /*6290*/  USHF.L.U32 UR18, UR18, 0x5, URZ ;  /* 0x0000000512127899 */ /* 0x000fe2000800063f */
[----:B------:R-:W-:Y:S01]  /*62a0*/  UMOV UR26, 0x0 ;  /* 0x00000000001a7882 */ /* 0x000fe20000000000 */
[----:B------:R-:W-:-:S04]  /*62b0*/  UMOV UR27, 0x10000000 ;  /* 0x10000000001b7882 */ /* 0x000fc80000000000 */
[----:B------:R-:W2:Y:S01]  /*62c0*/  LDC R12, c[0x0][0x400] ;  /* 0x00010000ff0c7b82 */ /* 0x000ea20000000800 */
[----:B0-----:R-:W-:Y:S01]  /*62d0*/  ISETP.NE.AND P2, PT, R13, 0x1, PT ;  /* 0x000000010d00780c */ /* 0x001fe20003f45270 */
[----:B------:R-:W-:-:S12]  /*62e0*/  UIADD3 UR17, UR17, 0x36000, URZ ;  /* 0x0003600011117890 */ /* 0x000fd8000fffe03f */
[----:B------:R-:W-:Y:S01]  /*62f0*/  @P2 IMAD.U32 R22, RZ, RZ, UR4 ;  /* 0x00000004ff162e24 */ /* 0x000fe2000f8e00ff */
[----:B------:R-:W-:Y:S01]  /*6300*/  ULDC.64 UR4, c[0x0][0x3c8] ;  /* 0x0000f20000047ab9 */ /* 0x000fe20000000a00 */
[----:B-1----:R-:W-:Y:S02]  /*6310*/  IMAD R11, R7, R14, R11 ;  /* 0x0000000e070b7224 */ /* 0x002fe400078e020b */
[----:B------:R-:W-:Y:S01]  /*6320*/  IMAD R10, R9, UR5, R10 ;  /* 0x00000005090a7c24 */ /* 0x000fe2000f8e020a */
[----:B------:R-:W-:Y:S02]  /*6330*/  @P2 R2UR UR13, R22 ;  /* 0x00000000160d22ca */ /* 0x000fe400000e0000 */
[----:B------:R-:W-:Y:S01]  /*6340*/  ISETP.NE.AND P2, PT, R8, UR15, PT ;  /* 0x0000000f08007c0c */ /* 0x000fe2000bf45270 */
[----:B------:R-:W-:Y:S02]  /*6350*/  IMAD.U32 R11, R11, 0x20, R10 ;  /* 0x000000200b0b7824 */ /* 0x000fe400078e000a */
[----:B--2---:R-:W-:Y:S01]  /*6360*/  IMAD R12, R6, R15, R12 ;  /* 0x0000000f060c7224 */ /* 0x004fe200078e020c */
[----:B------:R-:W-:Y:S01]  /*6370*/  SEL R8, R8, RZ, P2 ;  /* 0x000000ff08087207 */ /* 0x000fe20001000000 */
[----:B------:R-:W0:Y:S02]  /*6380*/  LDC.64 R14, c[0x0][0x3e0] ;  /* 0x0000f800ff0e7b82 */ /* 0x000e240000000a00 */
[----:B------:R-:W-:-:S04]  /*6390*/  IMAD.U32 R11, R12, 0x400, R11 ;  /* 0x000004000c0b7824 */ /* 0x000fc800078e000b */
[----:B------:R-:W-:Y:S01]  /*63a0*/  UIMAD.WIDE.U32 UR6, UR13, UR8, URZ ;  /* 0x000000080d0672a5 */ /* 0x000fe2000f8e003f */
[----:B------:R-:W-:Y:S01]  /*63b0*/  R2UR UR25, R11 ;  /* 0x000000000b1972ca */ /* 0x000fe200000e0000 */
[----:B------:R-:W-:Y:S01]  /*63c0*/  UIADD3 UR6, -UR13, URZ, URZ ;  /* 0x0000003f0d067290 */ /* 0x000fe2000fffe13f */
[----:B------:R-:W-:Y:S01]  /*63d0*/  VIADD R11, R6, 0x1 ;  /* 0x00000001060b7836 */ /* 0x000fe20000000000 */
[----:B------:R-:W-:Y:S01]  /*63e0*/  UMOV UR5, UR13 ;  /* 0x0000000d00057c82 */ /* 0x000fe20008000000 */
[----:B------:R-:W-:Y:S02]  /*63f0*/  @UP0 USHF.R.U32.HI UR5, URZ, UR9, UR7 ;  /* 0x000000093f050299 */ /* 0x000fe40008011607 */
[----:B------:R-:W-:Y:S01]  /*6400*/  UISETP.NE.AND UP0, UPT, UR24, 0x1, UPT ;  /* 0x000000011800788c */ /* 0x000fe2000bf05270 */
[----:B------:R-:W-:Y:S01]  /*6410*/  IMAD R10, R13, UR6, R16 ;  /* 0x000000060d0a7c24 */ /* 0x000fe2000f8e0210 */
[----:B------:R-:W-:Y:S01]  /*6420*/  R2UR UR7, R19 ;  /* 0x00000000130772ca */ /* 0x000fe200000e0000 */
[----:B------:R-:W-:Y:S01]  /*6430*/  VIADD R13, R9, 0x1 ;  /* 0x00000001090d7836 */ /* 0x000fe20000000000 */
[----:B------:R-:W-:Y:S01]  /*6440*/  ULDC.64 UR8, c[0x0][0x3c0] ;  /* 0x0000f00000087ab9 */ /* 0x000fe20000000a00 */
[----:B------:R-:W-:Y:S01]  /*6450*/  @P2 IMAD.MOV R13, RZ, RZ, R9 ;  /* 0x000000ffff0d2224 */ /* 0x000fe200078e0209 */
[----:B------:R-:W-:Y:S01]  /*6460*/  R2UR UR19, R10 ;  /* 0x000000000a1372ca */ /* 0x000fe200000e0000 */
[C---:B------:R-:W-:Y:S01]  /*6470*/  IMAD R19, R4.reuse, 0x1000, R19 ;  /* 0x0000100004137824 */ /* 0x040fe200078e0213 */
[----:B------:R-:W-:Y:S01]  /*6480*/  UMOV UR22, UR5 ;  /* 0x0000000500167c82 */ /* 0x000fe20008000000 */
[----:B------:R-:W-:Y:S01]  /*6490*/  VIADD R10, R7, 0x1 ;  /* 0x00000001070a7836 */ /* 0x000fe20000000000 */
[----:B------:R-:W-:Y:S01]  /*64a0*/  UIADD3 UR6, UP1, UR28, 0xf0, URZ ;  /* 0x000000f01c067890 */ /* 0x000fe2000ff3e03f */
[----:B0-----:R-:W-:Y:S01]  /*64b0*/  ISETP.NE.AND P3, PT, R13, R14, PT ;  /* 0x0000000e0d00720c */ /* 0x001fe20003f65270 */
[----:B------:R-:W-:Y:S01]  /*64c0*/  @UP0 ULDC UR10, c[0x0][0x39c] ;  /* 0x0000e700000a0ab9 */ /* 0x000fe20000000800 */
[----:B------:R-:W-:Y:S01]  /*64d0*/  @UP0 ULDC UR30, c[0x0][0x3a0] ;  /* 0x0000e800001e0ab9 */ /* 0x000fe20000000800 */
[----:B------:R-:W-:Y:S01]  /*64e0*/  UIMAD.WIDE.U32 UR10, UR5, UR10, URZ ;  /* 0x0000000a050a72a5 */ /* 0x000fe2000f8e003f */
[----:B------:R-:W-:Y:S01]  /*64f0*/  R2UR UR23, R19 ;  /* 0x00000000131772ca */ /* 0x000fe200000e0000 */
[----:B------:R-:W-:Y:S01]  /*6500*/  ULEA UR16, UR16, UR7, 0xd ;  /* 0x0000000710107291 */ /* 0x000fe2000f8e683f */
[----:B------:R-:W-:Y:S01]  /*6510*/  VIADD R4, R4, 0x1 ;  /* 0x0000000104047836 */ /* 0x000fe20000000000 */
[----:B------:R-:W-:-:S02]  /*6520*/  @UP0 USHF.R.U32.HI UR22, URZ, UR30, UR11 ;  /* 0x0000001e3f160299 */ /* 0x000fc4000801160b */
[----:B------:R-:W-:Y:S01]  /*6530*/  UIMAD UR19, UR19, UR8, UR12 ;  /* 0x00000008131372a4 */ /* 0x000fe2000f8e020c */
[----:B------:R-:W-:Y:S01]  /*6540*/  R2UR UR12, R9 ;  /* 0x00000000090c72ca */ /* 0x000fe200000e0000 */
[----:B------:R-:W-:Y:S01]  /*6550*/  UIADD3 UR7, -UR5, URZ, URZ ;  /* 0x0000003f05077290 */ /* 0x000fe2000fffe13f */
[----:B------:R-:W-:Y:S01]  /*6560*/  R2UR UR10, R18 ;  /* 0x00000000120a72ca */ /* 0x000fe200000e0000 */
[----:B------:R-:W-:Y:S01]  /*6570*/  UIADD3 UR8, -UR22, URZ, URZ ;  /* 0x0000003f16087290 */ /* 0x000fe2000fffe13f */
[----:B------:R-:W-:Y:S01]  /*6580*/  @P3 IMAD.MOV R10, RZ, RZ, R7 ;  /* 0x000000ffff0a3224 */ /* 0x000fe200078e0207 */
[----:B------:R-:W-:Y:S01]  /*6590*/  UIMAD UR7, UR14, UR7, UR13 ;  /* 0x000000070e0772a4 */ /* 0x000fe2000f8e020d */
[----:B------:R-:W-:Y:S01]  /*65a0*/  R2UR UR13, R7 ;  /* 0x00000000070d72ca */ /* 0x000fe200000e0000 */
[----:B------:R-:W-:Y:S01]  /*65b0*/  UIMAD UR5, UR24, UR8, UR5 ;  /* 0x00000008180572a4 */ /* 0x000fe2000f8e0205 */
[----:B------:R-:W-:Y:S01]  /*65c0*/  R2UR UR14, R6 ;  /* 0x00000000060e72ca */ /* 0x000fe200000e0000 */
[----:B------:R-:W-:Y:S01]  /*65d0*/  UIADD3 UR28, UP2, UR28, 0x270, URZ ;  /* 0x000002701c1c7890 */ /* 0x000fe2000ff5e03f */
[----:B------:R-:W-:Y:S01]  /*65e0*/  ISETP.NE.AND P4, PT, R10, R15, PT ;  /* 0x0000000f0a00720c */ /* 0x000fe20003f85270 */
[----:B------:R-:W-:Y:S01]  /*65f0*/  UIMAD UR20, UR7, UR9, UR20 ;  /* 0x00000009071472a4 */ /* 0x000fe2000f8e0214 */
[C---:B------:R-:W-:Y:S01]  /*6600*/  ISETP.NE.AND P5, PT, R4.reuse, 0x12, PT ;  /* 0x000000120400780c */ /* 0x040fe20003fa5270 */
[----:B------:R-:W-:Y:S01]  /*6610*/  UIMAD UR21, UR5, UR4, UR21 ;  /* 0x00000004051572a4 */ /* 0x000fe2000f8e0215 */
[----:B------:R-:W-:Y:S01]  /*6620*/  SEL R9, R13, RZ, P3 ;  /* 0x000000ff0d097207 */ /* 0x000fe20001800000 */
[----:B------:R-:W-:Y:S01]  /*6630*/  UIADD3.X UR7, URZ, UR29, URZ, UP1, !UPT ;  /* 0x0000001d3f077290 */ /* 0x000fe20008ffe43f */
[----:B------:R-:W-:Y:S01]  /*6640*/  SEL R12, RZ, 0x1, P5 ;  /* 0x00000001ff0c7807 */ /* 0x000fe20002800000 */
[----:B------:R-:W-:Y:S01]  /*6650*/  UPRMT UR4, UR25, 0x5410, URZ ;  /* 0x0000541019047896 */ /* 0x000fe2000800003f */
[----:B------:R-:W-:Y:S01]  /*6660*/  SEL R4, R4, RZ, P5 ;  /* 0x000000ff04047207 */ /* 0x000fe20002800000 */
[----:B------:R-:W-:Y:S01]  /*6670*/  UIADD3 UR8, UR23, 0x24000, URZ ;  /* 0x0002400017087890 */ /* 0x000fe2000fffe03f */
[----:B------:R-:W-:Y:S01]  /*6680*/  LOP3.LUT R5, R5, R12, RZ, 0x3c, !PT ;  /* 0x0000000c05057212 */ /* 0x000fe200078e3cff */
[----:B------:R-:W-:Y:S01]  /*6690*/  UIADD3.X UR29, URZ, UR29, URZ, UP2, !UPT ;  /* 0x0000001d3f1d7290 */ /* 0x000fe200097fe43f */
[----:B------:R-:W-:Y:S01]  /*66a0*/  SEL R7, R10, RZ, P4 ;  /* 0x000000ff0a077207 */ /* 0x000fe20002000000 */
[----:B------:R-:W-:Y:S01]  /*66b0*/  UMOV UR9, UR17 ;  /* 0x0000001100097c82 */ /* 0x000fe20008000000 */
[----:B------:R-:W-:Y:S01]  /*66c0*/  UMOV UR11, UR18 ;  /* 0x00000012000b7c82 */ /* 0x000fe20008000000 */
[----:B------:R-:W-:Y:S01]  /*66d0*/  @P4 IMAD.MOV R11, RZ, RZ, R6 ;  /* 0x000000ffff0b4224 */ /* 0x000fe200078e0206 */
[----:B------:R1:W-:Y:S03]  /*66e0*/  UTMALDG.5D.IM2COL [UR16], [UR6], UR4 ;  /* 0x00000010060073b4 */ /* 0x0003e60008060004 */
[----:B------:R-:W-:Y:S01]  /*66f0*/  IMAD.MOV.U32 R6, RZ, RZ, R11 ;  /* 0x000000ffff067224 */ /* 0x000fe200078e000b */
[----:B------:R1:W-:Y:S02]  /*6700*/  UTMALDG.5D [UR8], [UR28], desc[UR26] ;  /* 0x00001a081c0075b4 */ /* 0x0003e40008021000 */
[----:B-1----:R-:W-:Y:S05]  /*6710*/  @P6 BRA `(.L_x_149) ;  /* 0xfffffff800506947 */ /* 0x002fea000383ffff */
.L_x_145:
[----:B------:R-:W-:Y:S01]  /*6720*/  ISETP.GE.U32.AND P2, PT, R3, 0x12, PT ;  /* 0x000000120300780c */ /* 0x000fe20003f46070 */
[----:B------:R-:W-:Y:S05]  /*6730*/  WARPSYNC.ALL ;  /* 0x0000000000007948 */ /* 0x000fea0003800000 */
[----:B------:R-:W-:-:S07]  /*6740*/  ELECT P1, URZ, PT ;  /* 0x00000000003f782f */ /* 0x000fce0003820000 */
[----:B0-2---:R-:W-:-:S05]  /*6750*/  @P2 IMAD.WIDE.U32 R4, R3, 0x38e38e39, RZ ;  /* 0x38e38e3903042825 */ /* 0x005fca00078e00ff */
[----:B-----5:R-:W-:-:S04]  /*6760*/  @P2 SHF.R.U32.HI R0, RZ, 0x2, R5 ;  /* 0x00000002ff002819 */ /* 0x020fc80000011605 */
[----:B------:R-:W-:-:S04]  /*6770*/  @P2 LOP3.LUT R0, R0, 0x1, RZ, 0xc0, !PT ;  /* 0x0000000100002812 */ /* 0x000fc800078ec0ff */
[----:B------:R-:W-:Y:S01]  /*6780*/  @P2 ISETP.NE.U32.AND P0, PT, R0, 0x1, PT ;  /* 0x000000010000280c */ /* 0x000fe20003f05070 */
[----:B------:R-:W-:-:S12]  /*6790*/  @!P1 EXIT ;  /* 0x000000000000994d */ /* 0x000fd80003800000 */
[----:B------:R-:W-:Y:S02]  /*67a0*/  LOP3.LUT R2, R2, 0x2, RZ, 0xfc, !PT ;  /* 0x0000000202027812 */ /* 0x000fe400078efcff */
[----:B------:R-:W-:Y:S02]  /*67b0*/  @P2 ISETP.NE.U32.AND.EX P0, PT, RZ, RZ, PT, P0 ;  /* 0x000000ffff00220c */ /* 0x000fe40003f05100 */
[----:B------:R-:W-:Y:S01]  /*67c0*/  ISETP.NE.AND P1, PT, R2, 0x3, PT ;  /* 0x000000030200780c */ /* 0x000fe20003f25270 */
[----:B------:R-:W-:Y:S01]  /*67d0*/  IMAD.MOV.U32 R2, RZ, RZ, 0x1 ;  /* 0x00000001ff027424 */ /* 0x000fe200078e00ff */
[----:B------:R-:W-:-:S11]  /*67e0*/  @P2 SEL R2, RZ, 0x1, !P0 ;  /* 0x00000001ff022807 */ /* 0x000fd60004000000 */
[----:B------:R-:W-:Y:S05]  /*67f0*/  @!P1 BRA `(.L_x_150) ;  /* 0x0000000000049947 */ /* 0x000fea0003800000 */
[----:B------:R-:W-:Y:S01]  /*6800*/  BPT.TRAP 0x1 ;  /* 0x000000040000795c */ /* 0x000fe20000300000 */
.L_x_150:
[----:B------:R-:W0:Y:S01]  /*6810*/  S2R R7, SR_CgaCtaId ;  /* 0x0000000000077919 */ /* 0x000e220000008800 */
[----:B------:R-:W-:Y:S01]  /*6820*/  IMAD.WIDE.U32 R4, R3, 0x38e38e39, RZ ;  /* 0x38e38e3903047825 */ /* 0x000fe200078e00ff */
[----:B------:R-:W-:-:S04]  /*6830*/  MOV R0, 0x400 ;  /* 0x0000040000007802 */ /* 0x000fc80000000f00 */
[----:B------:R-:W-:Y:S02]  /*6840*/  SHF.R.U32.HI R4, RZ, 0x2, R5 ;  /* 0x00000002ff047819 */ /* 0x000fe40000011605 */
[----:B------:R-:W-:-:S03]  /*6850*/  SHF.L.U32 R5, R2, 0x1f, RZ ;  /* 0x0000001f02057819 */ /* 0x000fc600000006ff */
[----:B------:R-:W-:Y:S01]  /*6860*/  IMAD R3, R4, -0x12, R3 ;  /* 0xffffffee04037824 */ /* 0x000fe200078e0203 */
[----:B0-----:R-:W-:-:S05]  /*6870*/  LEA R0, R7, R0, 0x18 ;  /* 0x0000000007007211 */ /* 0x001fca00078ec0ff */
[----:B------:R-:W-:-:S04]  /*6880*/  VIADD R0, R0, 0x36090 ;  /* 0x0003609000007836 */ /* 0x000fc80000000000 */
[----:B------:R-:W-:-:S07]  /*6890*/  IMAD R4, R3, 0x8, R0 ;  /* 0x0000000803047824 */ /* 0x000fce00078e0200 */
.L_x_151:
[----:B0-----:R0:W1:Y:S02]  /*68a0*/  SYNCS.PHASECHK.TRANS64.TRYWAIT P0, [R4+URZ], R5 ;  /* 0x00000005040075a7 */ /* 0x001064000800017f */
[----:B-1----:R-:W-:Y:S05]  /*68b0*/  @!P0 NANOSLEEP.SYNCS 0x989680 ;  /* 0x009896800000895d */ /* 0x002fea0003900000 */
[----:B------:R-:W1:Y:S02]  /*68c0*/  @!P0 SYNCS.PHASECHK.TRANS64 P0, [R4+URZ], R5 ;  /* 0x00000005040085a7 */ /* 0x000e64000800007f */
[----:B-1----:R-:W-:Y:S05]  /*68d0*/  @!P0 BRA `(.L_x_151) ;  /* 0xfffffffc00f08947 */ /* 0x002fea000383ffff */
[----:B------:R-:W-:-:S05]  /*68e0*/  VIADD R3, R3, 0x1 ;  /* 0x0000000103037836 */ /* 0x000fca0000000000 */
[----:B------:R-:W-:-:S04]  /*68f0*/  ISETP.NE.AND P0, PT, R3, 0x12, PT ;  /* 0x000000120300780c */ /* 0x000fc80003f05270 */
[----:B0-----:R-:W-:Y:S02]  /*6900*/  SEL R5, RZ, 0x1, P0 ;  /* 0x00000001ff057807 */ /* 0x001fe40000000000 */
[----:B------:R-:W-:Y:S02]  /*6910*/  SEL R3, R3, RZ, P0 ;  /* 0x000000ff03037207 */ /* 0x000fe40000000000 */
[----:B------:R-:W-:-:S03]  /*6920*/  LOP3.LUT R7, R2, R5, RZ, 0x3c, !PT ;  /* 0x0000000502077212 */ /* 0x000fc600078e3cff */
[----:B------:R-:W-:Y:S01]  /*6930*/  IMAD R2, R3, 0x8, R0 ;  /* 0x0000000803027824 */ /* 0x000fe200078e0200 */
[----:B------:R-:W-:-:S07]  /*6940*/  SHF.L.U32 R5, R7, 0x1f, RZ ;  /* 0x0000001f07057819 */ /* 0x000fce00000006ff */
.L_x_152:
        /* <DEDUP_REMOVED lines=11> */
.L_x_153:
        /* <DEDUP_REMOVED lines=11> */
.L_x_154:
        /* <DEDUP_REMOVED lines=11> */
.L_x_155:
        /* <DEDUP_REMOVED lines=11> */
.L_x_156:
        /* <DEDUP_REMOVED lines=11> */
.L_x_157:
        /* <DEDUP_REMOVED lines=11> */
.L_x_158:
        /* <DEDUP_REMOVED lines=11> */
.L_x_159:
        /* <DEDUP_REMOVED lines=11> */
.L_x_160:
        /* <DEDUP_REMOVED lines=11> */
.L_x_161:
        /* <DEDUP_REMOVED lines=11> */
.L_x_162:
        /* <DEDUP_REMOVED lines=11> */
.L_x_163:
        /* <DEDUP_REMOVED lines=11> */
.L_x_164:
        /* <DEDUP_REMOVED lines=11> */
.L_x_165:
        /* <DEDUP_REMOVED lines=11> */
.L_x_166:
        /* <DEDUP_REMOVED lines=11> */
.L_x_167:
        /* <DEDUP_REMOVED lines=11> */
.L_x_168:
[----:B0-----:R0:W1:Y:S02]  /*7450*/  SYNCS.PHASECHK.TRANS64.TRYWAIT P0, [R3+URZ], R0 ;  /* 0x00000000030075a7 */ /* 0x001064000800017f */
[----:B-1----:R-:W-:Y:S05]  /*7460*/  @!P0 NANOSLEEP.SYNCS 0x989680 ;  /* 0x009896800000895d */ /* 0x002fea0003900000 */
[----:B------:R-:W1:Y:S02]  /*7470*/  @!P0 SYNCS.PHASECHK.TRANS64 P0, [R3+URZ], R0 ;  /* 0x00000000030085a7 */ /* 0x000e64000800007f */
[----:B-1----:R-:W-:Y:S05]  /*7480*/  @P0 EXIT ;  /* 0x000000000000094d */ /* 0x002fea0003800000 */
[----:B------:R-:W-:Y:S05]  /*7490*/  BRA `(.L_x_168) ;  /* 0xfffffffc00ec7947 */ /* 0x000fea000383ffff */
.L_x_169:
[----:B------:R-:W-:-:S00]  /*74a0*/  BRA `(.L_x_169) ;  /* 0xfffffffc00fc7947 */ /* 0x000fc0000383ffff */
[----:B------:R-:W-:-:S00]  /*74b0*/  NOP ;  /* 0x0000000000007918 */ /* 0x000fc00000000000 */
        /* <DEDUP_REMOVED lines=12> */
.L_x_170:


//--------------------- .nv.shared._ZN7cutlass13device_kernelINS_4conv6kernel13ConvUniversalINS1_16ConvProblemShapeILNS1_8OperatorE1ELi3EEENS1_10collective14CollectiveConvINS1_46MainloopSm90TmaGmmaWarpSpecializedImplicitGemmILS5_1ELi18ELi3EN4cute5tupleIJNSA_1CILi1EEESD_SD_EEENS1_36KernelImplicitTmaWarpSpecializedSm90ELi1EEENSB_IJNSC_ILi128EEENSC_ILi64EEENSB_IJNSC_ILi32EEEEEEEEENS_10bfloat16_tESM_NSA_8TiledMMAINSA_8MMA_AtomIJNSA_4SM904GMMA27MMA_64x64x16_F32BF16BF16_SSILNSQ_5MajorE0ELSS_1ELNSQ_7ScaleInE1ELST_1EEEEEENSA_6LayoutISE_NSB_IJNSC_ILi0EEESX_SX_EEEEENSB_IJNSA_10UnderscoreES10_S10_EEEEENS7_6detail26Sm90ImplicitGemmTileTraitsINSA_20SM90_TMA_LOAD_IM2COLENSA_14ComposedLayoutINSA_7SwizzleILi2ELi4ELi3EEENSA_18smem_ptr_flag_bitsILi16EEENSW_INSB_IJNSB_IJNSC_ILi8EEENSC_ILi16EEEEEENSB_IJSJ_SD_EEENSB_IJSD_NSC_ILi18EEEEEEEEENSB_IJNSB_IJSJ_NSC_ILi256EEEEEENSB_IJSD_SX_EEENSB_IJSX_NSC_ILi4096EEEEEEEEEEEEEvEENS14_INSA_13SM90_TMA_LOADENS16_INS17_ILi3ELi4ELi3EEES1A_NSW_INSB_IJNSB_IJSI_SD_EEENSB_IJS1B_NSC_ILi4EEEEEES1G_EEENSB_IJS1K_NSB_IJSI_NSC_ILi512EEEEEENSB_IJSX_NSC_ILi2048EEEEEEEEEEEEEvEEEENS_8epilogue10collective6detail29Sm90TmaWarpSpecializedAdapterINS27_15DefaultEpilogueISM_NSB_IJNSB_IJllllEEESD_SX_EEES2C_NS26_6thread17LinearCombinationISM_Li1EffLNS2D_9ScaleType4KindE0ELNS_15FloatRoundStyleE2ESM_EENS_4gemm15EpilogueDefaultEEEEEvvEEEEvNT_6ParamsE --------------------------
	.section	.nv.shared._ZN7cutlass13device_kernelINS_4conv6kernel13ConvUniversalINS1_16ConvProblemShapeILNS1_8OperatorE1ELi3EEENS1_10collective14CollectiveConvINS1_46MainloopSm90TmaGmmaWarpSpecializedImplicitGemmILS5_1ELi18ELi3EN4cute5tupleIJNSA_1CILi1EEESD_SD_EEENS1_36KernelImplicitTmaWarpSpecializedSm90ELi1EEENSB_IJNSC_ILi128EEENSC_ILi64EEENSB_IJNSC_ILi32EEEEEEEEENS_10bfloat16_tESM_NSA_8TiledMMAINSA_8MMA_AtomIJNSA_4SM904GMMA27MMA_64x64x16_F32BF16BF16_SSILNSQ_5MajorE0ELSS_1ELNSQ_7ScaleInE1ELST_1EEEEEENSA_6LayoutISE_NSB_IJNSC_ILi0EEESX_SX_EEEEENSB_IJNSA_10UnderscoreES10_S10_EEEEENS7_6detail26Sm90ImplicitGemmTileTraitsINSA_20SM90_TMA_LOAD_IM2COLENSA_14ComposedLayoutINSA_7SwizzleILi2ELi4ELi3EEENSA_18smem_ptr_flag_bitsILi16EEENSW_INSB_IJNSB_IJNSC_ILi8EEENSC_ILi16EEEEEENSB_IJSJ_SD_EEENSB_IJSD_NSC_ILi18EEEEEEEEENSB_IJNSB_IJSJ_NSC_ILi256EEEEEENSB_IJSD_SX_EEENSB_IJSX_NSC_ILi4096EEEEEEEEEEEEEvEENS14_INSA_13SM90_TMA_LOADENS16_INS17_ILi3ELi4ELi3EEES1A_NSW_INSB_IJNSB_IJSI_SD_EEENSB_IJS1B_NSC_ILi4EEEEEES1G_EEENSB_IJS1K_NSB_IJSI_NSC_ILi512EEEEEENSB_IJSX_NSC_ILi2048EEEEEEEEEEEEEvEEEENS_8epilogue10collective6detail29Sm90TmaWarpSpecializedAdapterINS27_15DefaultEpilogueISM_NSB_IJNSB_IJllllEEESD_SX_EEES2C_NS26_6thread17LinearCombinationISM_Li1EffLNS2D_9ScaleType4KindE0ELNS_15FloatRoundStyleE2ESM_EENS_4gemm15EpilogueDefaultEEEEEvvEEEEvNT_6ParamsE,"aw",@nobits
	.sectionflags	@""
	.align	16
	.zero		1024


//--------------------- .nv.shared.reserved.0     --------------------------
	.section	.nv.shared.reserved.0,"aw",@nobits
	.weak		__nv_reservedSMEM_offset_0_alias
	.size		__nv_reservedSMEM_offset_0_alias, 0, 0
	.other		__nv_reservedSMEM_offset_0_alias,@"STO_CUDA_RESERVED_SHARED STV_DEFAULT"
__nv_reservedSMEM_offset_0_alias:
	.zero		0


//--------------------- .nv.global                --------------------------
	.section	.nv.global,"aw",@nobits
.nv.global:
	.type		_ZN39_INTERNAL_c31396b2_4_k_cu_0ae4432b_24934cute1_E,@object
	.size		_ZN39_INTERNAL_c31396b2_4_k_cu_0ae4432b_24934cute1_E,(_ZN39_INTERNAL_c31396b2_4_k_cu_0ae4432b_24934cuda3std3__45__cpo6cbeginE - _ZN39_INTERNAL_c31396b2_4_k_cu_0ae4432b_24934cute1_E)
_ZN39_INTERNAL_c31396b2_4_k_cu_0ae4432b_24934cute1_E:
	.zero		1
	.type		_ZN39_INTERNAL_c31396b2_4_k_cu_0ae4432b_24934cuda3std3__45__cpo6cbeginE,@object
	.size		_ZN39_INTERNAL_c31396b2_4_k_cu_0ae4432b_24934cuda3std3__45__cpo6cbeginE,(_ZN39_INTERNAL_c31396b2_4_k_cu_0ae4432b_24934cuda3std3__48in_placeE - _ZN39_INTERNAL_c31396b2_4_k_cu_0ae4432b_24934cuda3std3__45__cpo6cbeginE)
_ZN39_INTERNAL_c31396b2_4_k_cu_0ae4432b_24934cuda3std3__45__cpo6cbeginE:
	.zero		1
	.type		_ZN39_INTERNAL_c31396b2_4_k_cu_0ae4432b_24934cuda3std3__48in_placeE,@object
	.size		_ZN39_INTERNAL_c31396b2_4_k_cu_0ae4432b_24934cuda3std3__48in_placeE,(_ZN39_INTERNAL_c31396b2_4_k_cu_0ae4432b_24934cuda3std6ranges3__45__cpo9iter_moveE - _ZN39_INTERNAL_c31396b2_4_k_cu_0ae4432b_24934cuda3std3__48in_placeE)
_ZN39_INTERNAL_c31396b2_4_k_cu_0ae4432b_24934cuda3std3__48in_placeE:
	.zero		1
	.type		_ZN39_INTERNAL_c31396b2_4_k_cu_0ae4432b_24934cuda3std6ranges3__45__cpo9iter_moveE,@object
	.size		_ZN39_INTERNAL_c31396b2_4_k_cu_0ae4432b_24934cuda3std6ranges3__45__cpo9iter_moveE,(_ZN39_INTERNAL_c31396b2_4_k_cu_0ae4432b_24934cuda3std3__45__cpo5beginE - _ZN39_INTERNAL_c31396b2_4_k_cu_0ae4432b_24934cuda3std6ranges3__45__cpo9iter_moveE)
_ZN39_INTERNAL_c31396b2_4_k_cu_0ae4432b_24934cuda3std6ranges3__45__cpo9iter_moveE:
	.zero		1
	.type		_ZN39_INTERNAL_c31396b2_4_k_cu_0ae4432b_24934cuda3std3__45__cpo5beginE,@object
	.size		_ZN39_INTERNAL_c31396b2_4_k_cu_0ae4432b_24934cuda3std3__45__cpo5beginE,(_ZN39_INTERNAL_c31396b2_4_k_cu_0ae4432b_24934cuda3std3__441_GLOBAL__N__c31396b2_4_k_cu_0ae4432b_24936ignoreE - _ZN39_INTERNAL_c31396b2_4_k_cu_0ae4432b_24934cuda3std3__45__cpo5beginE)
_ZN39_INTERNAL_c31396b2_4_k_cu_0ae4432b_24934cuda3std3__45__cpo5beginE:
	.zero		1
	.type		_ZN39_INTERNAL_c31396b2_4_k_cu_0ae4432b_24934cuda3std3__441_GLOBAL__N__c31396b2_4_k_cu_0ae4432b_24936ignoreE,@object
	.size		_ZN39_INTERNAL_c31396b2_4_k_cu_0ae4432b_24934cuda3std3__441_GLOBAL__N__c31396b2_4_k_cu_0ae4432b_24936ignoreE,(_ZN39_INTERNAL_c31396b2_4_k_cu_0ae4432b_24934cute7productE - _ZN39_INTERNAL_c31396b2_4_k_cu_0ae4432b_24934cuda3std3__441_GLOBAL__N__c31396b2_4_k_cu_0ae4432b_24936ignoreE)
_ZN39_INTERNAL_c31396b2_4_k_cu_0ae4432b_24934cuda3std3__441_GLOBAL__N__c31396b2_4_k_cu_0ae4432b_24936ignoreE:
	.zero		1
	.type		_ZN39_INTERNAL_c31396b2_4_k_cu_0ae4432b_24934cute7productE,@object
	.size		_ZN39_INTERNAL_c31396b2_4_k_cu_0ae4432b_24934cute7productE,(_ZN39_INTERNAL_c31396b2_4_k_cu_0ae4432b_24934cuda3std3__45__cpo3endE - _ZN39_INTERNAL_c31396b2_4_k_cu_0ae4432b_24934cute7productE)
_ZN39_INTERNAL_c31396b2_4_k_cu_0ae4432b_24934cute7productE:
	.zero		1
	.type		_ZN39_INTERNAL_c31396b2_4_k_cu_0ae4432b_24934cuda3std3__45__cpo3endE,@object
	.size		_ZN39_INTERNAL_c31396b2_4_k_cu_0ae4432b_24934cuda3std3__45__cpo3endE,(_ZN39_INTERNAL_c31396b2_4_k_cu_0ae4432b_24934cuda3std3__419piecewise_constructE - _ZN39_INTERNAL_c31396b2_4_k_cu_0ae4432b_24934cuda3std3__45__cpo3endE)
_ZN39_INTERNAL_c31396b2_4_k_cu_0ae4432b_24934cuda3std3__45__cpo3endE:
	.zero		1
	.type		_ZN39_INTERNAL_c31396b2_4_k_cu_0ae4432b_24934cuda3std3__419piecewise_constructE,@object
	.size		_ZN39_INTERNAL_c31396b2_4_k_cu_0ae4432b_24934cuda3std3__419piecewise_constructE,(_ZN39_INTERNAL_c31396b2_4_k_cu_0ae4432b_24934cuda3std3__45__cpo4cendE - _ZN39_INTERNAL_c31396b2_4_k_cu_0ae4432b_24934cuda3std3__419piecewise_constructE)
_ZN39_INTERNAL_c31396b2_4_k_cu_0ae4432b_24934cuda3std3__419piecewise_constructE:
	.zero		1
	.type		_ZN39_INTERNAL_c31396b2_4_k_cu_0ae4432b_24934cuda3std3__45__cpo4cendE,@object
	.size		_ZN39_INTERNAL_c31396b2_4_k_cu_0ae4432b_24934cuda3std3__45__cpo4cendE,(_ZN39_INTERNAL_c31396b2_4_k_cu_0ae4432b_24934cuda3std6ranges3__45__cpo4swapE - _ZN39_INTERNAL_c31396b2_4_k_cu_0ae4432b_24934cuda3std3__45__cpo4cendE)
_ZN39_INTERNAL_c31396b2_4_k_cu_0ae4432b_24934cuda3std3__45__cpo4cendE:
	.zero		1
	.type		_ZN39_INTERNAL_c31396b2_4_k_cu_0ae4432b_24934cuda3std6ranges3__45__cpo4swapE,@object
	.size		_ZN39_INTERNAL_c31396b2_4_k_cu_0ae4432b_24934cuda3std6ranges3__45__cpo4swapE,(.L_7 - _ZN39_INTERNAL_c31396b2_4_k_cu_0ae4432b_24934cuda3std6ranges3__45__cpo4swapE)
_ZN39_INTERNAL_c31396b2_4_k_cu_0ae4432b_24934cuda3std6ranges3__45__cpo4swapE:
	.zero		1
.L_7:


//--------------------- .nv.constant0._ZN7cutlass13device_kernelINS_4conv6kernel13ConvUniversalINS1_16ConvProblemShapeILNS1_8OperatorE1ELi3EEENS1_10collective14CollectiveConvINS1_46MainloopSm90TmaGmmaWarpSpecializedImplicitGemmILS5_1ELi18ELi3EN4cute5tupleIJNSA_1CILi1EEESD_SD_EEENS1_36KernelImplicitTmaWarpSpecializedSm90ELi1EEENSB_IJNSC_ILi128EEENSC_ILi64EEENSB_IJNSC_ILi32EEEEEEEEENS_10bfloat16_tESM_NSA_8TiledMMAINSA_8MMA_AtomIJNSA_4SM904GMMA27MMA_64x64x16_F32BF16BF16_SSILNSQ_5MajorE0ELSS_1ELNSQ_7ScaleInE1ELST_1EEEEEENSA_6LayoutISE_NSB_IJNSC_ILi0EEESX_SX_EEEEENSB_IJNSA_10UnderscoreES10_S10_EEEEENS7_6detail26Sm90ImplicitGemmTileTraitsINSA_20SM90_TMA_LOAD_IM2COLENSA_14ComposedLayoutINSA_7SwizzleILi2ELi4ELi3EEENSA_18smem_ptr_flag_bitsILi16EEENSW_INSB_IJNSB_IJNSC_ILi8EEENSC_ILi16EEEEEENSB_IJSJ_SD_EEENSB_IJSD_NSC_ILi18EEEEEEEEENSB_IJNSB_IJSJ_NSC_ILi256EEEEEENSB_IJSD_SX_EEENSB_IJSX_NSC_ILi4096EEEEEEEEEEEEEvEENS14_INSA_13SM90_TMA_LOADENS16_INS17_ILi3ELi4ELi3EEES1A_NSW_INSB_IJNSB_IJSI_SD_EEENSB_IJS1B_NSC_ILi4EEEEEES1G_EEENSB_IJS1K_NSB_IJSI_NSC_ILi512EEEEEENSB_IJSX_NSC_ILi2048EEEEEEEEEEEEEvEEEENS_8epilogue10collective6detail29Sm90TmaWarpSpecializedAdapterINS27_15DefaultEpilogueISM_NSB_IJNSB_IJllllEEESD_SX_EEES2C_NS26_6thread17LinearCombinationISM_Li1EffLNS2D_9ScaleType4KindE0ELNS_15FloatRoundStyleE2ESM_EENS_4gemm15EpilogueDefaultEEEEEvvEEEEvNT_6ParamsE --------------------------
	.section	.nv.constant0._ZN7cutlass13device_kernelINS_4conv6kernel13ConvUniversalINS1_16ConvProblemShapeILNS1_8OperatorE1ELi3EEENS1_10collective14CollectiveConvINS1_46MainloopSm90TmaGmmaWarpSpecializedImplicitGemmILS5_1ELi18ELi3EN4cute5tupleIJNSA_1CILi1EEESD_SD_EEENS1_36KernelImplicitTmaWarpSpecializedSm90ELi1EEENSB_IJNSC_ILi128EEENSC_ILi64EEENSB_IJNSC_ILi32EEEEEEEEENS_10bfloat16_tESM_NSA_8TiledMMAINSA_8MMA_AtomIJNSA_4SM904GMMA27MMA_64x64x16_F32BF16BF16_SSILNSQ_5MajorE0ELSS_1ELNSQ_7ScaleInE1ELST_1EEEEEENSA_6LayoutISE_NSB_IJNSC_ILi0EEESX_SX_EEEEENSB_IJNSA_10UnderscoreES10_S10_EEEEENS7_6detail26Sm90ImplicitGemmTileTraitsINSA_20SM90_TMA_LOAD_IM2COLENSA_14ComposedLayoutINSA_7SwizzleILi2ELi4ELi3EEENSA_18smem_ptr_flag_bitsILi16EEENSW_INSB_IJNSB_IJNSC_ILi8EEENSC_ILi16EEEEEENSB_IJSJ_SD_EEENSB_IJSD_NSC_ILi18EEEEEEEEENSB_IJNSB_IJSJ_NSC_ILi256EEEEEENSB_IJSD_SX_EEENSB_IJSX_NSC_ILi4096EEEEEEEEEEEEEvEENS14_INSA_13SM90_TMA_LOADENS16_INS17_ILi3ELi4ELi3EEES1A_NSW_INSB_IJNSB_IJSI_SD_EEENSB_IJS1B_NSC_ILi4EEEEEES1G_EEENSB_IJS1K_NSB_IJSI_NSC_ILi512EEEEEENSB_IJSX_NSC_ILi2048EEEEEEEEEEEEEvEEEENS_8epilogue10collective6detail29Sm90TmaWarpSpecializedAdapterINS27_15DefaultEpilogueISM_NSB_IJNSB_IJllllEEESD_SX_EEES2C_NS26_6thread17LinearCombinationISM_Li1EffLNS2D_9ScaleType4KindE0ELNS_15FloatRoundStyleE2ESM_EENS_4gemm15EpilogueDefaultEEEEEvvEEEEvNT_6ParamsE,"a",@progbits
	.sectionflags	@""
	.align	4
.nv.constant0._ZN7cutlass13device_kernelINS_4conv6kernel13ConvUniversalINS1_16ConvProblemShapeILNS1_8OperatorE1ELi3EEENS1_10collective14CollectiveConvINS1_46MainloopSm90TmaGmmaWarpSpecializedImplicitGemmILS5_1ELi18ELi3EN4cute5tupleIJNSA_1CILi1EEESD_SD_EEENS1_36KernelImplicitTmaWarpSpecializedSm90ELi1EEENSB_IJNSC_ILi128EEENSC_ILi64EEENSB_IJNSC_ILi32EEEEEEEEENS_10bfloat16_tESM_NSA_8TiledMMAINSA_8MMA_AtomIJNSA_4SM904GMMA27MMA_64x64x16_F32BF16BF16_SSILNSQ_5MajorE0ELSS_1ELNSQ_7ScaleInE1ELST_1EEEEEENSA_6LayoutISE_NSB_IJNSC_ILi0EEESX_SX_EEEEENSB_IJNSA_10UnderscoreES10_S10_EEEEENS7_6detail26Sm90ImplicitGemmTileTraitsINSA_20SM90_TMA_LOAD_IM2COLENSA_14ComposedLayoutINSA_7SwizzleILi2ELi4ELi3EEENSA_18smem_ptr_flag_bitsILi16EEENSW_INSB_IJNSB_IJNSC_ILi8EEENSC_ILi16EEEEEENSB_IJSJ_SD_EEENSB_IJSD_NSC_ILi18EEEEEEEEENSB_IJNSB_IJSJ_NSC_ILi256EEEEEENSB_IJSD_SX_EEENSB_IJSX_NSC_ILi4096EEEEEEEEEEEEEvEENS14_INSA_13SM90_TMA_LOADENS16_INS17_ILi3ELi4ELi3EEES1A_NSW_INSB_IJNSB_IJSI_SD_EEENSB_IJS1B_NSC_ILi4EEEEEES1G_EEENSB_IJS1K_NSB_IJSI_NSC_ILi512EEEEEENSB_IJSX_NSC_ILi2048EEEEEEEEEEEEEvEEEENS_8epilogue10collective6detail29Sm90TmaWarpSpecializedAdapterINS27_15DefaultEpilogueISM_NSB_IJNSB_IJllllEEESD_SX_EEES2C_NS26_6thread17LinearCombinationISM_Li1EffLNS2D_9ScaleType4KindE0ELNS_15FloatRoundStyleE2ESM_EENS_4gemm15EpilogueDefaultEEEEEvvEEEEvNT_6ParamsE:
	.zero		1664


//--------------------- SYMBOLS --------------------------

	.type		.nv.reservedSmem.offset0,@object
	.size		.nv.reservedSmem.offset0,0x4
